	.target	sm_90a

	.elftype	@"ET_EXEC"


//--------------------- .note.nv.tkinfo           --------------------------
	.section	.note.nv.tkinfo,"",@"SHT_NOTE"
	.sectionflags	@"SHF_NOTE_NV_TKINFO"
	.tkinfo
        /*0018*/ 	.word	0x00000002
        /*0030*/ 	.string	""
        /*0030*/ 	.string	"ptxas"
        /*0030*/ 	.string	"Cuda compilation tools, release 13.0, V13.0.88"
        /*0030*/ 	.string	"Build cuda_13.0.r13.0/compiler.36424714_0"
        /*0030*/ 	.string	"-v  -suppress-debug-info  -lineinfo  -arch sm_90a "



//--------------------- .note.nv.cuinfo           --------------------------
	.section	.note.nv.cuinfo,"",@"SHT_NOTE"
	.sectionflags	@"SHF_NOTE_NV_CUINFO"
        /*0018*/ 	.short	0x0002
        /*001a*/ 	.short	0x005a
        /*001c*/ 	.short	0x0082
	.zero		2


//--------------------- .nv.info                  --------------------------
	.section	.nv.info,"",@"SHT_CUDA_INFO"
	.align	4


	//----- nvinfo : EIATTR_REGCOUNT
	.align		4
        /*0000*/ 	.byte	0x04, 0x2f
        /*0002*/ 	.short	(.L_1 - .L_0)
	.align		4
.L_0:
        /*0004*/ 	.word	index@(matmul_kernel)
        /*0008*/ 	.word	0x000000ff


	//----- nvinfo : EIATTR_FRAME_SIZE
	.align		4
.L_1:
        /*000c*/ 	.byte	0x04, 0x11
        /*000e*/ 	.short	(.L_3 - .L_2)
	.align		4
.L_2:
        /*0010*/ 	.word	index@(matmul_kernel)
        /*0014*/ 	.word	0x00000000


	//----- nvinfo : EIATTR_MIN_STACK_SIZE
	.align		4
.L_3:
        /*0018*/ 	.byte	0x04, 0x12
        /*001a*/ 	.short	(.L_5 - .L_4)
	.align		4
.L_4:
        /*001c*/ 	.word	index@(matmul_kernel)
        /*0020*/ 	.word	0x00000000
.L_5:


//--------------------- .nv.compat                --------------------------
	.section	.nv.compat,"",@"SHT_CUDA_COMPAT_INFO"
	.align	4
        /*0000*/ 	.byte	0x02, 0x09, 0x01, 0x00, 0x02, 0x02, 0x04, 0x00, 0x02, 0x05, 0x05, 0x00, 0x03, 0x07, 0x01, 0x01
        /*0010*/ 	.byte	0x02, 0x03, 0x00, 0x00, 0x02, 0x06, 0x01, 0x00, 0x04, 0x0b, 0x08, 0x00, 0x00, 0x00, 0x00, 0x00
        /*0020*/ 	.byte	0x00, 0x00, 0x00, 0x00


//--------------------- .nv.info.matmul_kernel    --------------------------
	.section	.nv.info.matmul_kernel,"",@"SHT_CUDA_INFO"
	.sectionflags	@""
	.align	4


	//----- nvinfo : EIATTR_CUDA_API_VERSION
	.align		4
        /*0000*/ 	.byte	0x04, 0x37
        /*0002*/ 	.short	(.L_7 - .L_6)
.L_6:
        /*0004*/ 	.word	0x00000082


	//----- nvinfo : EIATTR_KPARAM_INFO
	.align		4
.L_7:
        /*0008*/ 	.byte	0x04, 0x17
        /*000a*/ 	.short	(.L_9 - .L_8)
.L_8:
        /*000c*/ 	.word	0x00000000
        /*0010*/ 	.short	0x000d
        /*0012*/ 	.short	0x0048
        /*0014*/ 	.byte	0x00, 0xf4, 0x21, 0x00


	//----- nvinfo : EIATTR_KPARAM_INFO
	.align		4
.L_9:
        /*0018*/ 	.byte	0x04, 0x17
        /*001a*/ 	.short	(.L_11 - .L_10)
.L_10:
        /*001c*/ 	.word	0x00000000
        /*0020*/ 	.short	0x000c
        /*0022*/ 	.short	0x0040
        /*0024*/ 	.byte	0x00, 0xf4, 0x21, 0x00


	//----- nvinfo : EIATTR_KPARAM_INFO
	.align		4
.L_11:
        /*0028*/ 	.byte	0x04, 0x17
        /*002a*/ 	.short	(.L_13 - .L_12)
.L_12:
        /*002c*/ 	.word	0x00000000
        /*0030*/ 	.short	0x000b
        /*0032*/ 	.short	0x0038
        /*0034*/ 	.byte	0x00, 0xf0, 0x11, 0x00


	//----- nvinfo : EIATTR_KPARAM_INFO
	.align		4
.L_13:
        /*0038*/ 	.byte	0x04, 0x17
        /*003a*/ 	.short	(.L_15 - .L_14)
.L_14:
        /*003c*/ 	.word	0x00000000
        /*0040*/ 	.short	0x000a
        /*0042*/ 	.short	0x0034
        /*0044*/ 	.byte	0x00, 0xf0, 0x11, 0x00


	//----- nvinfo : EIATTR_KPARAM_INFO
	.align		4
.L_15:
        /*0048*/ 	.byte	0x04, 0x17
        /*004a*/ 	.short	(.L_17 - .L_16)
.L_16:
        /*004c*/ 	.word	0x00000000
        /*0050*/ 	.short	0x0009
        /*0052*/ 	.short	0x0030
        /*0054*/ 	.byte	0x00, 0xf0, 0x11, 0x00


	//----- nvinfo : EIATTR_KPARAM_INFO
	.align		4
.L_17:
        /*0058*/ 	.byte	0x04, 0x17
        /*005a*/ 	.short	(.L_19 - .L_18)
.L_18:
        /*005c*/ 	.word	0x00000000
        /*0060*/ 	.short	0x0008
        /*0062*/ 	.short	0x002c
        /*0064*/ 	.byte	0x00, 0xf0, 0x11, 0x00


	//----- nvinfo : EIATTR_KPARAM_INFO
	.align		4
.L_19:
        /*0068*/ 	.byte	0x04, 0x17
        /*006a*/ 	.short	(.L_21 - .L_20)
.L_20:
        /*006c*/ 	.word	0x00000000
        /*0070*/ 	.short	0x0007
        /*0072*/ 	.short	0x0028
        /*0074*/ 	.byte	0x00, 0xf0, 0x11, 0x00


	//----- nvinfo : EIATTR_KPARAM_INFO
	.align		4
.L_21:
        /*0078*/ 	.byte	0x04, 0x17
        /*007a*/ 	.short	(.L_23 - .L_22)
.L_22:
        /*007c*/ 	.word	0x00000000
        /*0080*/ 	.short	0x0006
        /*0082*/ 	.short	0x0024
        /*0084*/ 	.byte	0x00, 0xf0, 0x11, 0x00


	//----- nvinfo : EIATTR_KPARAM_INFO
	.align		4
.L_23:
        /*0088*/ 	.byte	0x04, 0x17
        /*008a*/ 	.short	(.L_25 - .L_24)
.L_24:
        /*008c*/ 	.word	0x00000000
        /*0090*/ 	.short	0x0005
        /*0092*/ 	.short	0x0020
        /*0094*/ 	.byte	0x00, 0xf0, 0x11, 0x00


	//----- nvinfo : EIATTR_KPARAM_INFO
	.align		4
.L_25:
        /*0098*/ 	.byte	0x04, 0x17
        /*009a*/ 	.short	(.L_27 - .L_26)
.L_26:
        /*009c*/ 	.word	0x00000000
        /*00a0*/ 	.short	0x0004
        /*00a2*/ 	.short	0x001c
        /*00a4*/ 	.byte	0x00, 0xf0, 0x11, 0x00


	//----- nvinfo : EIATTR_KPARAM_INFO
	.align		4
.L_27:
        /*00a8*/ 	.byte	0x04, 0x17
        /*00aa*/ 	.short	(.L_29 - .L_28)
.L_28:
        /*00ac*/ 	.word	0x00000000
        /*00b0*/ 	.short	0x0003
        /*00b2*/ 	.short	0x0018
        /*00b4*/ 	.byte	0x00, 0xf0, 0x11, 0x00


	//----- nvinfo : EIATTR_KPARAM_INFO
	.align		4
.L_29:
        /*00b8*/ 	.byte	0x04, 0x17
        /*00ba*/ 	.short	(.L_31 - .L_30)
.L_30:
        /*00bc*/ 	.word	0x00000000
        /*00c0*/ 	.short	0x0002
        /*00c2*/ 	.short	0x0010
        /*00c4*/ 	.byte	0x00, 0xf4, 0x21, 0x00


	//----- nvinfo : EIATTR_KPARAM_INFO
	.align		4
.L_31:
        /*00c8*/ 	.byte	0x04, 0x17
        /*00ca*/ 	.short	(.L_33 - .L_32)
.L_32:
        /*00cc*/ 	.word	0x00000000
        /*00d0*/ 	.short	0x0001
        /*00d2*/ 	.short	0x0008
        /*00d4*/ 	.byte	0x00, 0xf4, 0x21, 0x00


	//----- nvinfo : EIATTR_KPARAM_INFO
	.align		4
.L_33:
        /*00d8*/ 	.byte	0x04, 0x17
        /*00da*/ 	.short	(.L_35 - .L_34)
.L_34:
        /*00dc*/ 	.word	0x00000000
        /*00e0*/ 	.short	0x0000
        /*00e2*/ 	.short	0x0000
        /*00e4*/ 	.byte	0x00, 0xf4, 0x21, 0x00


	//----- nvinfo : EIATTR_SPARSE_MMA_MASK
	.align		4
.L_35:
        /*00e8*/ 	.byte	0x03, 0x50
        /*00ea*/ 	.short	0x0000


	//----- nvinfo : EIATTR_MAXREG_COUNT
	.align		4
        /*00ec*/ 	.byte	0x03, 0x1b
        /*00ee*/ 	.short	0x00ff


	//----- nvinfo : EIATTR_NUM_BARRIERS
	.align		4
        /*00f0*/ 	.byte	0x02, 0x4c
        /*00f2*/ 	.byte	0x01
	.zero		1


	//----- nvinfo : EIATTR_MERCURY_ISA_VERSION
	.align		4
        /*00f4*/ 	.byte	0x03, 0x5f
        /*00f6*/ 	.short	0x0101


	//----- nvinfo : EIATTR_EXIT_INSTR_OFFSETS
	.align		4
        /*00f8*/ 	.byte	0x04, 0x1c
        /*00fa*/ 	.short	(.L_37 - .L_36)


	//   ....[0]....
.L_36:
        /*00fc*/ 	.word	0x00006200


	//   ....[1]....
        /*0100*/ 	.word	0x00006230


	//----- nvinfo : EIATTR_REQNTID
	.align		4
.L_37:
        /*0104*/ 	.byte	0x04, 0x10
        /*0106*/ 	.short	(.L_39 - .L_38)
.L_38:
        /*0108*/ 	.word	0x00000080
        /*010c*/ 	.word	0x00000001
        /*0110*/ 	.word	0x00000001


	//----- nvinfo : EIATTR_CBANK_PARAM_SIZE
	.align		4
.L_39:
        /*0114*/ 	.byte	0x03, 0x19
        /*0116*/ 	.short	0x0050


	//----- nvinfo : EIATTR_PARAM_CBANK
	.align		4
        /*0118*/ 	.byte	0x04, 0x0a
        /*011a*/ 	.short	(.L_41 - .L_40)
	.align		4
.L_40:
        /*011c*/ 	.word	index@(.nv.constant0.matmul_kernel)
        /*0120*/ 	.short	0x0210
        /*0122*/ 	.short	0x0050


	//----- nvinfo : EIATTR_SW_WAR
	.align		4
.L_41:
        /*0124*/ 	.byte	0x04, 0x36
        /*0126*/ 	.short	(.L_43 - .L_42)
.L_42:
        /*0128*/ 	.word	0x00000008
.L_43:


//--------------------- .nv.callgraph             --------------------------
	.section	.nv.callgraph,"",@"SHT_CUDA_CALLGRAPH"
	.align	4
	.sectionentsize	8
	.align		4
        /*0000*/ 	.word	0x00000000
	.align		4
        /*0004*/ 	.word	0xffffffff
	.align		4
        /*0008*/ 	.word	0x00000000
	.align		4
        /*000c*/ 	.word	0xfffffffe
	.align		4
        /*0010*/ 	.word	0x00000000
	.align		4
        /*0014*/ 	.word	0xfffffffd
	.align		4
        /*0018*/ 	.word	0x00000000
	.align		4
        /*001c*/ 	.word	0xfffffffc


//--------------------- .text.matmul_kernel       --------------------------
	.section	.text.matmul_kernel,"ax",@progbits
	.align	128
        .global         matmul_kernel
        .type           matmul_kernel,@function
        .size           matmul_kernel,(.L_x_3 - matmul_kernel)
        .other          matmul_kernel,@"STO_CUDA_ENTRY STV_DEFAULT"
matmul_kernel:
.text.matmul_kernel:
[----:B------:R-:W-:Y:S08]  /*0000*/  LDC R1, c[0x0][0x28] ;  /* 0x00000a00ff017b82 */ /* 0x000ff00000000800 */
[----:B------:R-:W0:Y:S01]  /*0010*/  LDC.64 R54, c[0x0][0x228] ;  /* 0x00008a00ff367b82 */ /* 0x000e220000000a00 */
[----:B------:R-:W1:Y:S01]  /*0020*/  S2R R5, SR_CTAID.X ;  /* 0x0000000000057919 */ /* 0x000e620000002500 */
[----:B------:R-:W-:Y:S01]  /*0030*/  UMOV UR4, 0x400 ;  /* 0x0000040000047882 */ /* 0x000fe20000000000 */
[----:B------:R-:W-:Y:S01]  /*0040*/  ULDC.64 UR14, c[0x0][0x208] ;  /* 0x00008200000e7ab9 */ /* 0x000fe20000000a00 */
[----:B------:R-:W-:-:S02]  /*0050*/  CS2R R36, SRZ ;  /* 0x0000000000247805 */ /* 0x000fc4000001ff00 */
[----:B------:R-:W-:Y:S02]  /*0060*/  CS2R R38, SRZ ;  /* 0x0000000000267805 */ /* 0x000fe4000001ff00 */
[----:B------:R-:W-:Y:S02]  /*0070*/  CS2R R40, SRZ ;  /* 0x0000000000287805 */ /* 0x000fe4000001ff00 */
[----:B------:R-:W-:Y:S01]  /*0080*/  CS2R R42, SRZ ;  /* 0x00000000002a7805 */ /* 0x000fe2000001ff00 */
[----:B------:R-:W2:Y:S01]  /*0090*/  LDC R101, c[0x0][0x230] ;  /* 0x00008c00ff657b82 */ /* 0x000ea20000000800 */
[----:B------:R-:W-:Y:S02]  /*00a0*/  CS2R R48, SRZ ;  /* 0x0000000000307805 */ /* 0x000fe4000001ff00 */
[----:B------:R-:W-:Y:S02]  /*00b0*/  CS2R R50, SRZ ;  /* 0x0000000000327805 */ /* 0x000fe4000001ff00 */
[----:B------:R-:W-:-:S02]  /*00c0*/  CS2R R56, SRZ ;  /* 0x0000000000387805 */ /* 0x000fc4000001ff00 */
[----:B------:R-:W-:Y:S02]  /*00d0*/  CS2R R58, SRZ ;  /* 0x00000000003a7805 */ /* 0x000fe4000001ff00 */
[----:B------:R-:W-:Y:S02]  /*00e0*/  CS2R R64, SRZ ;  /* 0x0000000000407805 */ /* 0x000fe4000001ff00 */
[----:B------:R-:W-:Y:S02]  /*00f0*/  CS2R R66, SRZ ;  /* 0x0000000000427805 */ /* 0x000fe4000001ff00 */
[----:B------:R-:W-:Y:S01]  /*0100*/  CS2R R72, SRZ ;  /* 0x0000000000487805 */ /* 0x000fe2000001ff00 */
[----:B------:R-:W3:Y:S01]  /*0110*/  S2UR UR12, SR_CgaCtaId ;  /* 0x00000000000c79c3 */ /* 0x000ee20000008800 */
[----:B------:R-:W-:Y:S02]  /*0120*/  CS2R R74, SRZ ;  /* 0x00000000004a7805 */ /* 0x000fe4000001ff00 */
[----:B------:R-:W-:-:S02]  /*0130*/  CS2R R80, SRZ ;  /* 0x0000000000507805 */ /* 0x000fc4000001ff00 */
[----:B------:R-:W-:Y:S01]  /*0140*/  CS2R R82, SRZ ;  /* 0x0000000000527805 */ /* 0x000fe2000001ff00 */
[----:B0-----:R-:W-:-:S05]  /*0150*/  VIADD R0, R55, 0x7f ;  /* 0x0000007f37007836 */ /* 0x001fca0000000000 */
[----:B------:R-:W-:Y:S01]  /*0160*/  SHF.R.S32.HI R3, RZ, 0x1f, R0 ;  /* 0x0000001fff037819 */ /* 0x000fe20000011400 */
[----:B--2---:R-:W-:-:S03]  /*0170*/  VIADD R101, R101, 0x1f ;  /* 0x0000001f65657836 */ /* 0x004fc60000000000 */
[----:B------:R-:W-:Y:S02]  /*0180*/  LEA.HI R3, R3, R0, RZ, 0x7 ;  /* 0x0000000003037211 */ /* 0x000fe400078f38ff */
[----:B-1----:R-:W-:Y:S02]  /*0190*/  IABS R8, R5 ;  /* 0x0000000500087213 */ /* 0x002fe40000000000 */
[----:B------:R-:W-:Y:S01]  /*01a0*/  SHF.R.S32.HI R3, RZ, 0x7, R3 ;  /* 0x00000007ff037819 */ /* 0x000fe20000011403 */
[----:B---3--:R-:W-:-:S04]  /*01b0*/  ULEA UR12, UR12, UR4, 0x18 ;  /* 0x000000040c0c7291 */ /* 0x008fc8000f8ec03f */
[----:B------:R-:W-:-:S05]  /*01c0*/  IMAD.SHL.U32 R4, R3, 0x4, RZ ;  /* 0x0000000403047824 */ /* 0x000fca00078e00ff */
[-C--:B------:R-:W-:Y:S02]  /*01d0*/  IABS R7, R4.reuse ;  /* 0x0000000400077213 */ /* 0x080fe40000000000 */
[----:B------:R-:W-:Y:S02]  /*01e0*/  IABS R10, R4 ;  /* 0x00000004000a7213 */ /* 0x000fe40000000000 */
[----:B------:R-:W0:Y:S08]  /*01f0*/  I2F.RP R0, R7 ;  /* 0x0000000700007306 */ /* 0x000e300000209400 */
[----:B0-----:R-:W0:Y:S02]  /*0200*/  MUFU.RCP R0, R0 ;  /* 0x0000000000007308 */ /* 0x001e240000001000 */
[----:B0-----:R-:W-:-:S02]  /*0210*/  VIADD R2, R0, 0xffffffe ;  /* 0x0ffffffe00027836 */ /* 0x001fc40000000000 */
[----:B------:R-:W-:-:S04]  /*0220*/  IMAD.MOV R0, RZ, RZ, -R10 ;  /* 0x000000ffff007224 */ /* 0x000fc800078e0a0a */
[----:B------:R0:W1:Y:S02]  /*0230*/  F2I.FTZ.U32.TRUNC.NTZ R3, R2 ;  /* 0x0000000200037305 */ /* 0x000064000021f000 */
[----:B0-----:R-:W-:Y:S02]  /*0240*/  IMAD.MOV.U32 R2, RZ, RZ, RZ ;  /* 0x000000ffff027224 */ /* 0x001fe400078e00ff */
[----:B-1----:R-:W-:-:S04]  /*0250*/  IMAD.MOV R6, RZ, RZ, -R3 ;  /* 0x000000ffff067224 */ /* 0x002fc800078e0a03 */
[----:B------:R-:W-:Y:S02]  /*0260*/  IMAD R9, R6, R7, RZ ;  /* 0x0000000706097224 */ /* 0x000fe400078e02ff */
[----:B------:R-:W-:Y:S02]  /*0270*/  IMAD.MOV.U32 R6, RZ, RZ, R8 ;  /* 0x000000ffff067224 */ /* 0x000fe400078e0008 */
[----:B------:R-:W-:-:S06]  /*0280*/  IMAD.HI.U32 R3, R3, R9, R2 ;  /* 0x0000000903037227 */ /* 0x000fcc00078e0002 */
[----:B------:R-:W-:-:S04]  /*0290*/  IMAD.HI.U32 R3, R3, R6, RZ ;  /* 0x0000000603037227 */ /* 0x000fc800078e00ff */
[----:B------:R-:W-:-:S05]  /*02a0*/  IMAD R0, R3, R0, R6 ;  /* 0x0000000003007224 */ /* 0x000fca00078e0206 */
[----:B------:R-:W-:-:S13]  /*02b0*/  ISETP.GT.U32.AND P1, PT, R7, R0, PT ;  /* 0x000000000700720c */ /* 0x000fda0003f24070 */
[----:B------:R-:W-:Y:S02]  /*02c0*/  @!P1 IMAD.IADD R0, R0, 0x1, -R7 ;  /* 0x0000000100009824 */ /* 0x000fe400078e0a07 */
[----:B------:R-:W-:Y:S01]  /*02d0*/  @!P1 VIADD R3, R3, 0x1 ;  /* 0x0000000103039836 */ /* 0x000fe20000000000 */
[----:B------:R-:W-:Y:S02]  /*02e0*/  ISETP.NE.AND P1, PT, R4, RZ, PT ;  /* 0x000000ff0400720c */ /* 0x000fe40003f25270 */
[----:B------:R-:W-:Y:S02]  /*02f0*/  ISETP.GE.U32.AND P0, PT, R0, R7, PT ;  /* 0x000000070000720c */ /* 0x000fe40003f06070 */
[----:B------:R-:W-:-:S04]  /*0300*/  LOP3.LUT R0, R5, R4, RZ, 0x3c, !PT ;  /* 0x0000000405007212 */ /* 0x000fc800078e3cff */
[----:B------:R-:W-:Y:S01]  /*0310*/  ISETP.GE.AND P2, PT, R0, RZ, PT ;  /* 0x000000ff0000720c */ /* 0x000fe20003f46270 */
[----:B------:R-:W-:-:S06]  /*0320*/  VIADD R0, R54, 0x3f ;  /* 0x0000003f36007836 */ /* 0x000fcc0000000000 */
[----:B------:R-:W-:-:S04]  /*0330*/  @P0 VIADD R3, R3, 0x1 ;  /* 0x0000000103030836 */ /* 0x000fc80000000000 */
[----:B------:R-:W-:Y:S01]  /*0340*/  IMAD.MOV.U32 R2, RZ, RZ, R3 ;  /* 0x000000ffff027224 */ /* 0x000fe200078e0003 */
[----:B------:R-:W-:-:S03]  /*0350*/  SHF.R.S32.HI R3, RZ, 0x1f, R0 ;  /* 0x0000001fff037819 */ /* 0x000fc60000011400 */
[----:B------:R-:W-:Y:S01]  /*0360*/  @!P2 IMAD.MOV R2, RZ, RZ, -R2 ;  /* 0x000000ffff02a224 */ /* 0x000fe200078e0a02 */
[----:B------:R-:W-:Y:S02]  /*0370*/  @!P1 LOP3.LUT R2, RZ, R4, RZ, 0x33, !PT ;  /* 0x00000004ff029212 */ /* 0x000fe400078e33ff */
[----:B------:R-:W-:-:S03]  /*0380*/  LEA.HI R3, R3, R0, RZ, 0x6 ;  /* 0x0000000003037211 */ /* 0x000fc600078f30ff */
[----:B------:R-:W-:Y:S02]  /*0390*/  IMAD.SHL.U32 R6, R2, 0x4, RZ ;  /* 0x0000000402067824 */ /* 0x000fe400078e00ff */
[----:B------:R-:W-:-:S03]  /*03a0*/  IMAD.MOV R2, RZ, RZ, -R2 ;  /* 0x000000ffff027224 */ /* 0x000fc600078e0a02 */
[----:B------:R-:W-:Y:S01]  /*03b0*/  LEA.HI.SX32 R3, R3, -R6, 0x1a ;  /* 0x8000000603037211 */ /* 0x000fe200078fd2ff */
[----:B------:R-:W-:-:S03]  /*03c0*/  IMAD R4, R4, R2, R5 ;  /* 0x0000000204047224 */ /* 0x000fc600078e0205 */
[----:B------:R-:W-:Y:S02]  /*03d0*/  VIMNMX R11, R3, 0x4, PT ;  /* 0x00000004030b7848 */ /* 0x000fe40003fe0100 */
[----:B------:R-:W-:Y:S02]  /*03e0*/  IABS R9, R4 ;  /* 0x0000000400097213 */ /* 0x000fe40000000000 */
[----:B------:R-:W-:-:S04]  /*03f0*/  IABS R7, R11 ;  /* 0x0000000b00077213 */ /* 0x000fc80000000000 */
[----:B------:R-:W0:Y:S08]  /*0400*/  I2F.RP R0, R7 ;  /* 0x0000000700007306 */ /* 0x000e300000209400 */
[----:B0-----:R-:W0:Y:S02]  /*0410*/  MUFU.RCP R0, R0 ;  /* 0x0000000000007308 */ /* 0x001e240000001000 */
[----:B0-----:R-:W-:-:S06]  /*0420*/  VIADD R3, R0, 0xffffffe ;  /* 0x0ffffffe00037836 */ /* 0x001fcc0000000000 */
[----:B------:R-:W0:Y:S02]  /*0430*/  F2I.FTZ.U32.TRUNC.NTZ R3, R3 ;  /* 0x0000000300037305 */ /* 0x000e24000021f000 */
[----:B0-----:R-:W-:-:S04]  /*0440*/  IMAD.MOV R8, RZ, RZ, -R3 ;  /* 0x000000ffff087224 */ /* 0x001fc800078e0a03 */
[----:B------:R-:W-:Y:S01]  /*0450*/  IMAD.MOV.U32 R2, RZ, RZ, R8 ;  /* 0x000000ffff027224 */ /* 0x000fe200078e0008 */
[----:B------:R-:W-:-:S03]  /*0460*/  IABS R8, R11 ;  /* 0x0000000b00087213 */ /* 0x000fc60000000000 */
[----:B------:R-:W-:Y:S02]  /*0470*/  IMAD R5, R2, R7, RZ ;  /* 0x0000000702057224 */ /* 0x000fe400078e02ff */
[----:B------:R-:W-:Y:S02]  /*0480*/  IMAD.MOV.U32 R2, RZ, RZ, RZ ;  /* 0x000000ffff027224 */ /* 0x000fe400078e00ff */
[----:B------:R-:W-:Y:S02]  /*0490*/  IMAD.MOV R0, RZ, RZ, -R8 ;  /* 0x000000ffff007224 */ /* 0x000fe400078e0a08 */
[----:B------:R-:W-:-:S06]  /*04a0*/  IMAD.HI.U32 R2, R3, R5, R2 ;  /* 0x0000000503027227 */ /* 0x000fcc00078e0002 */
[----:B------:R-:W-:-:S04]  /*04b0*/  IMAD.HI.U32 R2, R2, R9, RZ ;  /* 0x0000000902027227 */ /* 0x000fc800078e00ff */
[----:B------:R-:W-:Y:S01]  /*04c0*/  IMAD R0, R2, R0, R9 ;  /* 0x0000000002007224 */ /* 0x000fe200078e0209 */
[----:B------:R-:W-:-:S04]  /*04d0*/  CS2R R8, SRZ ;  /* 0x0000000000087805 */ /* 0x000fc8000001ff00 */
[----:B------:R-:W-:-:S13]  /*04e0*/  ISETP.GT.U32.AND P1, PT, R7, R0, PT ;  /* 0x000000000700720c */ /* 0x000fda0003f24070 */
[----:B------:R-:W-:Y:S02]  /*04f0*/  @!P1 IMAD.IADD R0, R0, 0x1, -R7 ;  /* 0x0000000100009824 */ /* 0x000fe400078e0a07 */
[----:B------:R-:W-:Y:S01]  /*0500*/  @!P1 VIADD R2, R2, 0x1 ;  /* 0x0000000102029836 */ /* 0x000fe20000000000 */
[----:B------:R-:W-:Y:S02]  /*0510*/  ISETP.NE.AND P1, PT, R11, RZ, PT ;  /* 0x000000ff0b00720c */ /* 0x000fe40003f25270 */
[----:B------:R-:W-:Y:S02]  /*0520*/  ISETP.GE.U32.AND P0, PT, R0, R7, PT ;  /* 0x000000070000720c */ /* 0x000fe40003f06070 */
[----:B------:R-:W-:-:S04]  /*0530*/  LOP3.LUT R0, R4, R11, RZ, 0x3c, !PT ;  /* 0x0000000b04007212 */ /* 0x000fc800078e3cff */
[----:B------:R-:W-:-:S07]  /*0540*/  ISETP.GE.AND P2, PT, R0, RZ, PT ;  /* 0x000000ff0000720c */ /* 0x000fce0003f46270 */
[----:B------:R-:W-:Y:S01]  /*0550*/  @P0 VIADD R2, R2, 0x1 ;  /* 0x0000000102020836 */ /* 0x000fe20000000000 */
[----:B------:R-:W-:-:S03]  /*0560*/  ISETP.GE.AND P0, PT, R101, 0x20, PT ;  /* 0x000000206500780c */ /* 0x000fc60003f06270 */
[----:B------:R-:W-:-:S04]  /*0570*/  IMAD.MOV.U32 R3, RZ, RZ, R2 ;  /* 0x000000ffff037224 */ /* 0x000fc800078e0002 */
[----:B------:R-:W-:Y:S01]  /*0580*/  @!P2 IMAD.MOV R3, RZ, RZ, -R3 ;  /* 0x000000ffff03a224 */ /* 0x000fe200078e0a03 */
[----:B------:R-:W-:-:S05]  /*0590*/  @!P1 LOP3.LUT R3, RZ, R11, RZ, 0x33, !PT ;  /* 0x0000000bff039212 */ /* 0x000fca00078e33ff */
[----:B------:R-:W-:Y:S02]  /*05a0*/  IMAD.MOV R0, RZ, RZ, -R3 ;  /* 0x000000ffff007224 */ /* 0x000fe400078e0a03 */
[----:B------:R-:W-:Y:S02]  /*05b0*/  IMAD.SHL.U32 R3, R3, 0x80, RZ ;  /* 0x0000008003037824 */ /* 0x000fe400078e00ff */
[----:B------:R-:W-:Y:S01]  /*05c0*/  IMAD R0, R11, R0, R4 ;  /* 0x000000000b007224 */ /* 0x000fe200078e0204 */
[----:B------:R-:W-:-:S03]  /*05d0*/  CS2R R10, SRZ ;  /* 0x00000000000a7805 */ /* 0x000fc6000001ff00 */
[----:B------:R-:W-:Y:S02]  /*05e0*/  IMAD.IADD R4, R6, 0x1, R0 ;  /* 0x0000000106047824 */ /* 0x000fe400078e0200 */
[----:B------:R-:W0:Y:S02]  /*05f0*/  S2R R0, SR_TID.X ;  /* 0x0000000000007919 */ /* 0x000e240000002100 */
[----:B0-----:R-:W-:Y:S02]  /*0600*/  LOP3.LUT R5, R0, 0x3f, RZ, 0xc0, !PT ;  /* 0x0000003f00057812 */ /* 0x001fe400078ec0ff */
[----:B------:R-:W-:-:S03]  /*0610*/  SHF.R.U32.HI R2, RZ, 0x6, R0 ;  /* 0x00000006ff027819 */ /* 0x000fc60000011600 */
[----:B------:R-:W-:Y:S01]  /*0620*/  IMAD R4, R4, 0x40, R5 ;  /* 0x0000004004047824 */ /* 0x000fe200078e0205 */
[----:B------:R-:W-:Y:S01]  /*0630*/  SGXT.U32 R2, R2, 0x1 ;  /* 0x000000010202781a */ /* 0x000fe20000000000 */
[----:B------:R-:W-:Y:S06]  /*0640*/  @!P0 BRA `(.L_x_0) ;  /* 0x0000003c00b08947 */ /* 0x000fec0003800000 */
[----:B------:R-:W-:Y:S01]  /*0650*/  IABS R13, R54 ;  /* 0x00000036000d7213 */ /* 0x000fe20000000000 */
[----:B------:R-:W-:Y:S01]  /*0660*/  ULDC UR4, c[0x0][0x234] ;  /* 0x00008d0000047ab9 */ /* 0x000fe20000000800 */
[----:B------:R-:W-:Y:S01]  /*0670*/  IABS R6, R55 ;  /* 0x0000003700067213 */ /* 0x000fe20000000000 */
[----:B------:R-:W-:Y:S01]  /*0680*/  ULDC.64 UR6, c[0x0][0x210] ;  /* 0x0000840000067ab9 */ /* 0x000fe20000000a00 */
[----:B------:R-:W0:Y:S01]  /*0690*/  I2F.RP R12, R13 ;  /* 0x0000000d000c7306 */ /* 0x000e220000209400 */
[----:B------:R-:W-:Y:S01]  /*06a0*/  ISETP.GE.AND P1, PT, R4, RZ, PT ;  /* 0x000000ff0400720c */ /* 0x000fe20003f26270 */
[----:B------:R-:W-:Y:S01]  /*06b0*/  ULDC UR5, c[0x0][0x240] ;  /* 0x0000900000057ab9 */ /* 0x000fe20000000800 */
[----:B------:R-:W-:Y:S01]  /*06c0*/  ISETP.NE.AND P2, PT, R54, RZ, PT ;  /* 0x000000ff3600720c */ /* 0x000fe20003f45270 */
[----:B------:R-:W1:Y:S01]  /*06d0*/  LDC R90, c[0x0][0x238] ;  /* 0x00008e00ff5a7b82 */ /* 0x000e620000000800 */
[----:B------:R-:W-:Y:S01]  /*06e0*/  IMAD.SHL.U32 R5, R5, 0x2, RZ ;  /* 0x0000000205057824 */ /* 0x000fe200078e00ff */
[----:B------:R-:W-:-:S02]  /*06f0*/  LOP3.LUT R106, R2, 0x4, RZ, 0xfc, !PT ;  /* 0x00000004026a7812 */ /* 0x000fc400078efcff */
[----:B------:R-:W-:Y:S01]  /*0700*/  CS2R R74, SRZ ;  /* 0x00000000004a7805 */ /* 0x000fe2000001ff00 */
[----:B------:R-:W2:Y:S01]  /*0710*/  I2F.RP R7, R6 ;  /* 0x0000000600077306 */ /* 0x000ea20000209400 */
[C---:B------:R-:W-:Y:S02]  /*0720*/  LOP3.LUT R107, R2.reuse, 0x6, RZ, 0xfc, !PT ;  /* 0x00000006026b7812 */ /* 0x040fe400078efcff */
[----:B------:R-:W-:Y:S02]  /*0730*/  CS2R R76, SRZ ;  /* 0x00000000004c7805 */ /* 0x000fe4000001ff00 */
[C---:B------:R-:W-:Y:S02]  /*0740*/  LOP3.LUT R108, R2.reuse, 0x8, RZ, 0xfc, !PT ;  /* 0x00000008026c7812 */ /* 0x040fe400078efcff */
[----:B------:R-:W-:Y:S02]  /*0750*/  CS2R R78, SRZ ;  /* 0x00000000004e7805 */ /* 0x000fe4000001ff00 */
[----:B------:R-:W-:-:S02]  /*0760*/  LOP3.LUT R109, R2, 0xa, RZ, 0xfc, !PT ;  /* 0x0000000a026d7812 */ /* 0x000fc400078efcff */
[----:B------:R-:W-:Y:S02]  /*0770*/  CS2R R80, SRZ ;  /* 0x0000000000507805 */ /* 0x000fe4000001ff00 */
[C---:B------:R-:W-:Y:S01]  /*0780*/  LOP3.LUT R103, R2.reuse, 0xe, RZ, 0xfc, !PT ;  /* 0x0000000e02677812 */ /* 0x040fe200078efcff */
[----:B0-----:R-:W0:Y:S01]  /*0790*/  MUFU.RCP R12, R12 ;  /* 0x0000000c000c7308 */ /* 0x001e220000001000 */
[C---:B------:R-:W-:Y:S02]  /*07a0*/  LOP3.LUT R102, R2.reuse, 0x10, RZ, 0xfc, !PT ;  /* 0x0000001002667812 */ /* 0x040fe400078efcff */
[----:B------:R-:W-:Y:S02]  /*07b0*/  CS2R R82, SRZ ;  /* 0x0000000000527805 */ /* 0x000fe4000001ff00 */
[----:B------:R-:W-:Y:S02]  /*07c0*/  LOP3.LUT R100, R2, 0x14, RZ, 0xfc, !PT ;  /* 0x0000001402647812 */ /* 0x000fe400078efcff */
[----:B------:R-:W-:-:S02]  /*07d0*/  CS2R R84, SRZ ;  /* 0x0000000000547805 */ /* 0x000fc4000001ff00 */
[C---:B------:R-:W-:Y:S02]  /*07e0*/  LOP3.LUT R99, R2.reuse, 0x16, RZ, 0xfc, !PT ;  /* 0x0000001602637812 */ /* 0x040fe400078efcff */
[----:B------:R-:W-:Y:S02]  /*07f0*/  CS2R R86, SRZ ;  /* 0x0000000000567805 */ /* 0x000fe4000001ff00 */
[C---:B------:R-:W-:Y:S01]  /*0800*/  LOP3.LUT R97, R2.reuse, 0x18, RZ, 0xfc, !PT ;  /* 0x0000001802617812 */ /* 0x040fe200078efcff */
[----:B--2---:R-:W2:Y:S01]  /*0810*/  MUFU.RCP R7, R7 ;  /* 0x0000000700077308 */ /* 0x004ea20000001000 */
[C---:B------:R-:W-:Y:S01]  /*0820*/  LOP3.LUT R96, R2.reuse, 0x1a, RZ, 0xfc, !PT ;  /* 0x0000001a02607812 */ /* 0x040fe200078efcff */
[----:B------:R-:W-:Y:S01]  /*0830*/  UMOV UR8, 0x80 ;  /* 0x0000008000087882 */ /* 0x000fe20000000000 */
[----:B------:R-:W-:Y:S01]  /*0840*/  LOP3.LUT R95, R2, 0x1c, RZ, 0xfc, !PT ;  /* 0x0000001c025f7812 */ /* 0x000fe200078efcff */
[-C--:B-1----:R-:W-:Y:S01]  /*0850*/  IMAD R91, R108, R90.reuse, RZ ;  /* 0x0000005a6c5b7224 */ /* 0x082fe200078e02ff */
[----:B------:R-:W-:Y:S01]  /*0860*/  LOP3.LUT R98, R2, 0x1e, RZ, 0xfc, !PT ;  /* 0x0000001e02627812 */ /* 0x000fe200078efcff */
[-C--:B------:R-:W-:Y:S01]  /*0870*/  IMAD R88, R107, R90.reuse, RZ ;  /* 0x0000005a6b587224 */ /* 0x080fe200078e02ff */
[----:B------:R-:W-:Y:S01]  /*0880*/  LOP3.LUT R104, R0, 0x1f, RZ, 0xc0, !PT ;  /* 0x0000001f00687812 */ /* 0x000fe200078ec0ff */
[----:B------:R-:W-:Y:S01]  /*0890*/  IMAD R89, R106, R90, RZ ;  /* 0x0000005a6a597224 */ /* 0x000fe200078e02ff */
[----:B------:R-:W-:Y:S01]  /*08a0*/  LOP3.LUT R105, R2, 0x2, RZ, 0xfc, !PT ;  /* 0x0000000202697812 */ /* 0x000fe200078efcff */
[----:B0-----:R-:W-:Y:S01]  /*08b0*/  VIADD R10, R12, 0xffffffe ;  /* 0x0ffffffe0c0a7836 */ /* 0x001fe20000000000 */
[----:B------:R-:W-:Y:S01]  /*08c0*/  IABS R12, R4 ;  /* 0x00000004000c7213 */ /* 0x000fe20000000000 */
[----:B------:R-:W-:Y:S01]  /*08d0*/  UMOV UR9, 0x40000040 ;  /* 0x4000004000097882 */ /* 0x000fe20000000000 */
[----:B------:R-:W-:Y:S01]  /*08e0*/  UMOV UR10, 0xfffffffe ;  /* 0xfffffffe000a7882 */ /* 0x000fe20000000000 */
[----:B------:R0:W1:Y:S01]  /*08f0*/  F2I.FTZ.U32.TRUNC.NTZ R11, R10 ;  /* 0x0000000a000b7305 */ /* 0x000062000021f000 */
[----:B------:R-:W-:Y:S01]  /*0900*/  UMOV UR11, 0x7fffffdf ;  /* 0x7fffffdf000b7882 */ /* 0x000fe20000000000 */
[----:B------:R-:W-:Y:S01]  /*0910*/  ULDC UR13, c[0x0][0x230] ;  /* 0x00008c00000d7ab9 */ /* 0x000fe20000000800 */
[----:B--2---:R-:W-:-:S05]  /*0920*/  VIADD R8, R7, 0xffffffe ;  /* 0x0ffffffe07087836 */ /* 0x004fca0000000000 */
[----:B------:R2:W3:Y:S01]  /*0930*/  F2I.FTZ.U32.TRUNC.NTZ R9, R8 ;  /* 0x0000000800097305 */ /* 0x0004e2000021f000 */
[----:B0-----:R-:W-:Y:S02]  /*0940*/  IMAD.MOV.U32 R10, RZ, RZ, RZ ;  /* 0x000000ffff0a7224 */ /* 0x001fe400078e00ff */
[----:B-1----:R-:W-:Y:S02]  /*0950*/  IMAD.MOV R14, RZ, RZ, -R11 ;  /* 0x000000ffff0e7224 */ /* 0x002fe400078e0a0b */
[----:B--2---:R-:W-:Y:S02]  /*0960*/  IMAD.MOV.U32 R8, RZ, RZ, RZ ;  /* 0x000000ffff087224 */ /* 0x004fe400078e00ff */
[----:B------:R-:W-:Y:S01]  /*0970*/  IMAD R15, R14, R13, RZ ;  /* 0x0000000d0e0f7224 */ /* 0x000fe200078e02ff */
[----:B------:R-:W-:-:S03]  /*0980*/  SHF.R.U32.HI R14, RZ, 0x5, R0 ;  /* 0x00000005ff0e7819 */ /* 0x000fc60000011600 */
[----:B------:R-:W-:Y:S01]  /*0990*/  IMAD.HI.U32 R11, R11, R15, R10 ;  /* 0x0000000f0b0b7227 */ /* 0x000fe200078e000a */
[----:B------:R-:W-:-:S03]  /*09a0*/  SGXT.U32 R10, R14, 0x2 ;  /* 0x000000020e0a781a */ /* 0x000fc60000000000 */
[----:B---3--:R-:W-:Y:S01]  /*09b0*/  IMAD.MOV R7, RZ, RZ, -R9 ;  /* 0x000000ffff077224 */ /* 0x008fe200078e0a09 */
[----:B------:R-:W-:Y:S01]  /*09c0*/  LOP3.LUT R18, R3, R10, RZ, 0xfc, !PT ;  /* 0x0000000a03127212 */ /* 0x000fe200078efcff */
[----:B------:R-:W-:-:S03]  /*09d0*/  IMAD.HI.U32 R11, R11, R12, RZ ;  /* 0x0000000c0b0b7227 */ /* 0x000fc600078e00ff */
[C---:B------:R-:W-:Y:S01]  /*09e0*/  LOP3.LUT R14, R18.reuse, 0x78, RZ, 0xfc, !PT ;  /* 0x00000078120e7812 */ /* 0x040fe200078efcff */
[----:B------:R-:W-:Y:S01]  /*09f0*/  IMAD R7, R7, R6, RZ ;  /* 0x0000000607077224 */ /* 0x000fe200078e02ff */
[C---:B------:R-:W-:Y:S01]  /*0a00*/  LOP3.LUT R16, R18.reuse, 0x74, RZ, 0xfc, !PT ;  /* 0x0000007412107812 */ /* 0x040fe200078efcff */
[----:B------:R-:W-:Y:S01]  /*0a10*/  IMAD.MOV R11, RZ, RZ, -R11 ;  /* 0x000000ffff0b7224 */ /* 0x000fe200078e0a0b */
[----:B------:R-:W-:Y:S01]  /*0a20*/  IABS R10, R14 ;  /* 0x0000000e000a7213 */ /* 0x000fe20000000000 */
[----:B------:R-:W-:Y:S01]  /*0a30*/  IMAD.HI.U32 R9, R9, R7, R8 ;  /* 0x0000000709097227 */ /* 0x000fe200078e0008 */
[----:B------:R-:W-:Y:S02]  /*0a40*/  IABS R15, R16 ;  /* 0x00000010000f7213 */ /* 0x000fe40000000000 */
[----:B------:R-:W-:Y:S01]  /*0a50*/  LOP3.LUT R20, R18, 0x70, RZ, 0xfc, !PT ;  /* 0x0000007012147812 */ /* 0x000fe200078efcff */
[----:B------:R-:W-:Y:S01]  /*0a60*/  IMAD R12, R13, R11, R12 ;  /* 0x0000000b0d0c7224 */ /* 0x000fe200078e020c */
[----:B------:R-:W-:Y:S01]  /*0a70*/  SHF.R.S32.HI R8, RZ, 0x1f, R101 ;  /* 0x0000001fff087819 */ /* 0x000fe20000011465 */
[----:B------:R-:W-:Y:S01]  /*0a80*/  IMAD.MOV.U32 R11, RZ, RZ, R10 ;  /* 0x000000ffff0b7224 */ /* 0x000fe200078e000a */
[----:B------:R-:W-:-:S02]  /*0a90*/  IABS R17, R20 ;  /* 0x0000001400117213 */ /* 0x000fc40000000000 */
[----:B------:R-:W-:Y:S01]  /*0aa0*/  ISETP.GT.U32.AND P0, PT, R13, R12, PT ;  /* 0x0000000c0d00720c */ /* 0x000fe20003f04070 */
[C---:B------:R-:W-:Y:S01]  /*0ab0*/  IMAD.HI.U32 R7, R9.reuse, R11, RZ ;  /* 0x0000000b09077227 */ /* 0x040fe200078e00ff */
[----:B------:R-:W-:Y:S02]  /*0ac0*/  LEA.HI R101, R8, R101, RZ, 0x5 ;  /* 0x0000006508657211 */ /* 0x000fe400078f28ff */
[----:B------:R-:W-:Y:S01]  /*0ad0*/  LOP3.LUT R8, R18, 0x6c, RZ, 0xfc, !PT ;  /* 0x0000006c12087812 */ /* 0x000fe200078efcff */
[----:B------:R-:W-:Y:S01]  /*0ae0*/  IMAD.MOV R7, RZ, RZ, -R7 ;  /* 0x000000ffff077224 */ /* 0x000fe200078e0a07 */
[----:B------:R-:W-:Y:S01]  /*0af0*/  ISETP.GE.AND P3, PT, R14, RZ, PT ;  /* 0x000000ff0e00720c */ /* 0x000fe20003f66270 */
[C---:B------:R-:W-:Y:S01]  /*0b00*/  IMAD.HI.U32 R10, R9.reuse, R17, RZ ;  /* 0x00000011090a7227 */ /* 0x040fe200078e00ff */
[----:B------:R-:W-:Y:S02]  /*0b10*/  IABS R19, R8 ;  /* 0x0000000800137213 */ /* 0x000fe40000000000 */
[----:B------:R-:W-:Y:S01]  /*0b20*/  LOP3.LUT R14, R18, 0x64, RZ, 0xfc, !PT ;  /* 0x00000064120e7812 */ /* 0x000fe200078efcff */
[----:B------:R-:W-:Y:S01]  /*0b30*/  IMAD R11, R6, R7, R11 ;  /* 0x00000007060b7224 */ /* 0x000fe200078e020b */
[----:B------:R-:W-:Y:S01]  /*0b40*/  LOP3.LUT R22, R18, 0x54, RZ, 0xfc, !PT ;  /* 0x0000005412167812 */ /* 0x000fe200078efcff */
[----:B------:R-:W-:Y:S01]  /*0b50*/  IMAD.HI.U32 R7, R9, R15, RZ ;  /* 0x0000000f09077227 */ /* 0x000fe200078e00ff */
[----:B------:R-:W-:-:S02]  /*0b60*/  IABS R23, R14 ;  /* 0x0000000e00177213 */ /* 0x000fc40000000000 */
[----:B------:R-:W-:Y:S01]  /*0b70*/  IABS R31, R22 ;  /* 0x00000016001f7213 */ /* 0x000fe20000000000 */
[----:B------:R-:W-:Y:S01]  /*0b80*/  @!P0 IMAD.IADD R12, R12, 0x1, -R13 ;  /* 0x000000010c0c8824 */ /* 0x000fe200078e0a0d */
[----:B------:R-:W-:Y:S01]  /*0b90*/  ISETP.GT.U32.AND P0, PT, R6, R11, PT ;  /* 0x0000000b0600720c */ /* 0x000fe20003f04070 */
[----:B------:R-:W-:Y:S01]  /*0ba0*/  IMAD.MOV R7, RZ, RZ, -R7 ;  /* 0x000000ffff077224 */ /* 0x000fe200078e0a07 */
[----:B------:R-:W-:Y:S01]  /*0bb0*/  LOP3.LUT R24, R18, 0x50, RZ, 0xfc, !PT ;  /* 0x0000005012187812 */ /* 0x000fe200078efcff */
[----:B------:R-:W-:Y:S01]  /*0bc0*/  IMAD.MOV R10, RZ, RZ, -R10 ;  /* 0x000000ffff0a7224 */ /* 0x000fe200078e0a0a */
[----:B------:R-:W-:Y:S01]  /*0bd0*/  ISETP.GT.U32.AND P4, PT, R13, R12, PT ;  /* 0x0000000c0d00720c */ /* 0x000fe20003f84070 */
[C---:B------:R-:W-:Y:S01]  /*0be0*/  IMAD R15, R6.reuse, R7, R15 ;  /* 0x00000007060f7224 */ /* 0x040fe200078e020f */
[----:B------:R-:W-:Y:S01]  /*0bf0*/  IABS R33, R24 ;  /* 0x0000001800217213 */ /* 0x000fe20000000000 */
[----:B------:R-:W-:Y:S01]  /*0c00*/  IMAD R17, R6, R10, R17 ;  /* 0x0000000a06117224 */ /* 0x000fe200078e0211 */
[----:B------:R-:W-:-:S02]  /*0c10*/  LOP3.LUT R10, R18, 0x68, RZ, 0xfc, !PT ;  /* 0x00000068120a7812 */ /* 0x000fc400078efcff */
[C---:B------:R-:W-:Y:S02]  /*0c20*/  ISETP.GT.U32.AND P5, PT, R6.reuse, R15, PT ;  /* 0x0000000f0600720c */ /* 0x040fe40003fa4070 */
[----:B------:R-:W-:Y:S01]  /*0c30*/  ISETP.GT.U32.AND P6, PT, R6, R17, PT ;  /* 0x000000110600720c */ /* 0x000fe20003fc4070 */
[----:B------:R-:W-:Y:S01]  /*0c40*/  @!P0 IMAD.IADD R11, R11, 0x1, -R6 ;  /* 0x000000010b0b8824 */ /* 0x000fe200078e0a06 */
[----:B------:R-:W-:Y:S02]  /*0c50*/  IABS R21, R10 ;  /* 0x0000000a00157213 */ /* 0x000fe40000000000 */
[----:B------:R-:W-:Y:S01]  /*0c60*/  LOP3.LUT R26, R18, 0x10, RZ, 0xfc, !PT ;  /* 0x00000010121a7812 */ /* 0x000fe200078efcff */
[----:B------:R-:W-:Y:S01]  /*0c70*/  @!P4 IMAD.IADD R12, R12, 0x1, -R13 ;  /* 0x000000010c0cc824 */ /* 0x000fe200078e0a0d */
[----:B------:R-:W-:Y:S02]  /*0c80*/  ISETP.GT.U32.AND P0, PT, R6, R11, PT ;  /* 0x0000000b0600720c */ /* 0x000fe40003f04070 */
[----:B------:R-:W-:Y:S01]  /*0c90*/  ISETP.GE.AND P4, PT, R16, RZ, PT ;  /* 0x000000ff1000720c */ /* 0x000fe20003f86270 */
[----:B------:R-:W-:Y:S01]  /*0ca0*/  IMAD.MOV.U32 R7, RZ, RZ, R12 ;  /* 0x000000ffff077224 */ /* 0x000fe200078e000c */
[----:B------:R-:W-:Y:S01]  /*0cb0*/  LOP3.LUT R16, R18, 0x60, RZ, 0xfc, !PT ;  /* 0x0000006012107812 */ /* 0x000fe200078efcff */
[--C-:B------:R-:W-:Y:S01]  /*0cc0*/  @!P5 IMAD.IADD R15, R15, 0x1, -R6.reuse ;  /* 0x000000010f0fd824 */ /* 0x100fe200078e0a06 */
[----:B------:R-:W-:Y:S01]  /*0cd0*/  IABS R65, R26 ;  /* 0x0000001a00417213 */ /* 0x000fe20000000000 */
[----:B------:R-:W-:Y:S01]  /*0ce0*/  @!P1 IMAD.MOV R7, RZ, RZ, -R7 ;  /* 0x000000ffff079224 */ /* 0x000fe200078e0a07 */
[----:B------:R-:W-:Y:S01]  /*0cf0*/  @!P2 LOP3.LUT R7, RZ, R54, RZ, 0x33, !PT ;  /* 0x00000036ff07a212 */ /* 0x000fe200078e33ff */
[----:B------:R-:W-:Y:S01]  /*0d00*/  @!P6 IMAD.IADD R17, R17, 0x1, -R6 ;  /* 0x000000011111e824 */ /* 0x000fe200078e0a06 */
[----:B------:R-:W-:Y:S01]  /*0d10*/  ISETP.GE.AND P2, PT, R8, RZ, PT ;  /* 0x000000ff0800720c */ /* 0x000fe20003f46270 */
[----:B------:R-:W-:Y:S01]  /*0d20*/  IMAD.HI.U32 R8, R9, R19, RZ ;  /* 0x0000001309087227 */ /* 0x000fe200078e00ff */
[----:B------:R-:W-:-:S02]  /*0d30*/  ISETP.GT.U32.AND P5, PT, R6, R15, PT ;  /* 0x0000000f0600720c */ /* 0x000fc40003fa4070 */
[----:B------:R-:W-:Y:S01]  /*0d40*/  ISETP.GT.U32.AND P6, PT, R6, R17, PT ;  /* 0x000000110600720c */ /* 0x000fe20003fc4070 */
[----:B------:R-:W-:Y:S01]  /*0d50*/  IMAD.MOV R8, RZ, RZ, -R8 ;  /* 0x000000ffff087224 */ /* 0x000fe200078e0a08 */
[----:B------:R-:W-:Y:S01]  /*0d60*/  ISETP.GE.AND P1, PT, R20, RZ, PT ;  /* 0x000000ff1400720c */ /* 0x000fe20003f26270 */
[--C-:B------:R-:W-:Y:S01]  /*0d70*/  @!P0 IMAD.IADD R11, R11, 0x1, -R6.reuse ;  /* 0x000000010b0b8824 */ /* 0x100fe200078e0a06 */
[----:B------:R-:W-:Y:S01]  /*0d80*/  ISETP.GE.AND P0, PT, R10, RZ, PT ;  /* 0x000000ff0a00720c */ /* 0x000fe20003f06270 */
[----:B------:R-:W-:Y:S01]  /*0d90*/  IMAD R19, R6, R8, R19 ;  /* 0x0000000806137224 */ /* 0x000fe200078e0213 */
[----:B------:R-:W-:Y:S01]  /*0da0*/  LOP3.LUT R20, R18, 0x58, RZ, 0xfc, !PT ;  /* 0x0000005812147812 */ /* 0x000fe200078efcff */
[----:B------:R-:W-:Y:S01]  /*0db0*/  IMAD.HI.U32 R10, R9, R21, RZ ;  /* 0x00000015090a7227 */ /* 0x000fe200078e00ff */
[----:B------:R-:W-:Y:S02]  /*0dc0*/  IABS R12, R16 ;  /* 0x00000010000c7213 */ /* 0x000fe40000000000 */
[----:B------:R-:W-:Y:S01]  /*0dd0*/  IABS R27, R20 ;  /* 0x00000014001b7213 */ /* 0x000fe20000000000 */
[----:B------:R-:W-:Y:S01]  /*0de0*/  @!P5 IMAD.IADD R15, R15, 0x1, -R6 ;  /* 0x000000010f0fd824 */ /* 0x000fe200078e0a06 */
[----:B------:R-:W-:Y:S01]  /*0df0*/  ISETP.GT.U32.AND P5, PT, R6, R19, PT ;  /* 0x000000130600720c */ /* 0x000fe20003fa4070 */
[----:B------:R-:W-:Y:S01]  /*0e00*/  IMAD.MOV R10, RZ, RZ, -R10 ;  /* 0x000000ffff0a7224 */ /* 0x000fe200078e0a0a */
[C---:B------:R-:W-:Y:S01]  /*0e10*/  LOP3.LUT R28, R18.reuse, 0xc, RZ, 0xfc, !PT ;  /* 0x0000000c121c7812 */ /* 0x040fe200078efcff */
[----:B------:R-:W-:Y:S01]  /*0e20*/  IMAD.HI.U32 R8, R9, R23, RZ ;  /* 0x0000001709087227 */ /* 0x000fe200078e00ff */
[----:B------:R-:W-:-:S02]  /*0e30*/  LOP3.LUT R30, R18, 0x8, RZ, 0xfc, !PT ;  /* 0x00000008121e7812 */ /* 0x000fc400078efcff */
[----:B------:R-:W-:Y:S01]  /*0e40*/  IABS R67, R28 ;  /* 0x0000001c00437213 */ /* 0x000fe20000000000 */
[----:B------:R-:W-:Y:S01]  /*0e50*/  IMAD R21, R6, R10, R21 ;  /* 0x0000000a06157224 */ /* 0x000fe200078e0215 */
[----:B------:R-:W-:Y:S01]  /*0e60*/  IABS R69, R30 ;  /* 0x0000001e00457213 */ /* 0x000fe20000000000 */
[----:B------:R-:W-:Y:S01]  /*0e70*/  IMAD.MOV R8, RZ, RZ, -R8 ;  /* 0x000000ffff087224 */ /* 0x000fe200078e0a08 */
[----:B------:R-:W-:Y:S01]  /*0e80*/  LOP3.LUT R32, R18, 0x4, RZ, 0xfc, !PT ;  /* 0x0000000412207812 */ /* 0x000fe200078efcff */
[--C-:B------:R-:W-:Y:S01]  /*0e90*/  @!P6 IMAD.IADD R17, R17, 0x1, -R6.reuse ;  /* 0x000000011111e824 */ /* 0x100fe200078e0a06 */
[C---:B------:R-:W-:Y:S01]  /*0ea0*/  ISETP.GT.U32.AND P6, PT, R6.reuse, R21, PT ;  /* 0x000000150600720c */ /* 0x040fe20003fc4070 */
[C---:B------:R-:W-:Y:S01]  /*0eb0*/  IMAD R23, R6.reuse, R8, R23 ;  /* 0x0000000806177224 */ /* 0x040fe200078e0217 */
[----:B------:R-:W-:Y:S01]  /*0ec0*/  IABS R73, R18 ;  /* 0x0000001200497213 */ /* 0x000fe20000000000 */
[----:B------:R-:W-:Y:S01]  /*0ed0*/  @!P5 IMAD.IADD R19, R19, 0x1, -R6 ;  /* 0x000000011313d824 */ /* 0x000fe200078e0a06 */
[----:B------:R-:W-:Y:S01]  /*0ee0*/  IABS R71, R32 ;  /* 0x0000002000477213 */ /* 0x000fe20000000000 */
[----:B------:R-:W-:Y:S01]  /*0ef0*/  IMAD.MOV.U32 R13, RZ, RZ, R11 ;  /* 0x000000ffff0d7224 */ /* 0x000fe200078e000b */
[----:B------:R-:W-:Y:S01]  /*0f00*/  ISETP.GT.U32.AND P5, PT, R6, R23, PT ;  /* 0x000000170600720c */ /* 0x000fe20003fa4070 */
[----:B------:R-:W-:Y:S01]  /*0f10*/  IMAD.HI.U32 R8, R9, R12, RZ ;  /* 0x0000000c09087227 */ /* 0x000fe200078e00ff */
[----:B------:R-:W-:-:S03]  /*0f20*/  SHF.R.S32.HI R101, RZ, 0x5, R101 ;  /* 0x00000005ff657819 */ /* 0x000fc60000011465 */
[----:B------:R-:W-:Y:S01]  /*0f30*/  @!P3 IMAD.MOV R13, RZ, RZ, -R13 ;  /* 0x000000ffff0db224 */ /* 0x000fe200078e0a0d */
[----:B------:R-:W-:Y:S01]  /*0f40*/  ISETP.GT.U32.AND P3, PT, R6, R19, PT ;  /* 0x000000130600720c */ /* 0x000fe20003f64070 */
[----:B------:R-:W-:-:S04]  /*0f50*/  IMAD.HI.U32 R10, R9, R27, RZ ;  /* 0x0000001b090a7227 */ /* 0x000fc800078e00ff */
[----:B------:R-:W-:Y:S02]  /*0f60*/  IMAD.MOV R11, RZ, RZ, -R8 ;  /* 0x000000ffff0b7224 */ /* 0x000fe400078e0a08 */
[----:B------:R-:W-:Y:S01]  /*0f70*/  @!P6 IMAD.IADD R21, R21, 0x1, -R6 ;  /* 0x000000011515e824 */ /* 0x000fe200078e0a06 */
[----:B------:R-:W-:Y:S01]  /*0f80*/  ISETP.GE.AND P6, PT, R14, RZ, PT ;  /* 0x000000ff0e00720c */ /* 0x000fe20003fc6270 */
[----:B------:R-:W-:Y:S01]  /*0f90*/  IMAD.MOV R10, RZ, RZ, -R10 ;  /* 0x000000ffff0a7224 */ /* 0x000fe200078e0a0a */
[----:B------:R-:W-:Y:S01]  /*0fa0*/  LOP3.LUT R14, R18, 0x48, RZ, 0xfc, !PT ;  /* 0x00000048120e7812 */ /* 0x000fe200078efcff */
[----:B------:R-:W-:Y:S01]  /*0fb0*/  IMAD R11, R6, R11, R12 ;  /* 0x0000000b060b7224 */ /* 0x000fe200078e020c */
[----:B------:R-:W-:Y:S01]  /*0fc0*/  LOP3.LUT R12, R18, 0x4c, RZ, 0xfc, !PT ;  /* 0x0000004c120c7812 */ /* 0x000fe200078efcff */
[----:B------:R-:W-:Y:S01]  /*0fd0*/  @!P4 IMAD.MOV R15, RZ, RZ, -R15 ;  /* 0x000000ffff0fc224 */ /* 0x000fe200078e0a0f */
[C---:B------:R-:W-:Y:S01]  /*0fe0*/  ISETP.GT.U32.AND P4, PT, R6.reuse, R21, PT ;  /* 0x000000150600720c */ /* 0x040fe20003f84070 */
[----:B------:R-:W-:Y:S01]  /*0ff0*/  IMAD R27, R6, R10, R27 ;  /* 0x0000000a061b7224 */ /* 0x000fe200078e021b */
[----:B------:R-:W-:Y:S01]  /*1000*/  IABS R35, R12 ;  /* 0x0000000c00237213 */ /* 0x000fe20000000000 */
[----:B------:R-:W-:Y:S01]  /*1010*/  IMAD.HI.U32 R8, R9, R31, RZ ;  /* 0x0000001f09087227 */ /* 0x000fe200078e00ff */
[----:B------:R-:W-:-:S03]  /*1020*/  IABS R37, R14 ;  /* 0x0000000e00257213 */ /* 0x000fc60000000000 */
[--C-:B------:R-:W-:Y:S02]  /*1030*/  @!P5 IMAD.IADD R23, R23, 0x1, -R6.reuse ;  /* 0x000000011717d824 */ /* 0x100fe400078e0a06 */
[----:B------:R-:W-:Y:S01]  /*1040*/  @!P3 IMAD.IADD R19, R19, 0x1, -R6 ;  /* 0x000000011313b824 */ /* 0x000fe200078e0a06 */
[C---:B------:R-:W-:Y:S01]  /*1050*/  ISETP.GT.U32.AND P3, PT, R6.reuse, R11, PT ;  /* 0x0000000b0600720c */ /* 0x040fe20003f64070 */
[----:B------:R-:W-:Y:S01]  /*1060*/  @!P1 IMAD.MOV R17, RZ, RZ, -R17 ;  /* 0x000000ffff119224 */ /* 0x000fe200078e0a11 */
[C---:B------:R-:W-:Y:S01]  /*1070*/  ISETP.GT.U32.AND P1, PT, R6.reuse, R27, PT ;  /* 0x0000001b0600720c */ /* 0x040fe20003f24070 */
[----:B------:R-:W-:Y:S01]  /*1080*/  IMAD.MOV R8, RZ, RZ, -R8 ;  /* 0x000000ffff087224 */ /* 0x000fe200078e0a08 */
[C---:B------:R-:W-:Y:S01]  /*1090*/  ISETP.GT.U32.AND P5, PT, R6.reuse, R23, PT ;  /* 0x000000170600720c */ /* 0x040fe20003fa4070 */
[----:B------:R-:W-:Y:S02]  /*10a0*/  @!P4 IMAD.IADD R21, R21, 0x1, -R6 ;  /* 0x000000011515c824 */ /* 0x000fe400078e0a06 */
[----:B------:R-:W-:-:S02]  /*10b0*/  IMAD R31, R6, R8, R31 ;  /* 0x00000008061f7224 */ /* 0x000fc400078e021f */
[----:B------:R-:W-:-:S03]  /*10c0*/  IMAD.HI.U32 R8, R9, R33, RZ ;  /* 0x0000002109087227 */ /* 0x000fc600078e00ff */
[----:B------:R-:W-:Y:S01]  /*10d0*/  ISETP.GT.U32.AND P4, PT, R6, R31, PT ;  /* 0x0000001f0600720c */ /* 0x000fe20003f84070 */
[----:B------:R-:W-:Y:S02]  /*10e0*/  IMAD.MOV R8, RZ, RZ, -R8 ;  /* 0x000000ffff087224 */ /* 0x000fe400078e0a08 */
[--C-:B------:R-:W-:Y:S01]  /*10f0*/  @!P3 IMAD.IADD R11, R11, 0x1, -R6.reuse ;  /* 0x000000010b0bb824 */ /* 0x100fe200078e0a06 */
[----:B------:R-:W-:Y:S01]  /*1100*/  ISETP.GE.AND P3, PT, R22, RZ, PT ;  /* 0x000000ff1600720c */ /* 0x000fe20003f66270 */
[--C-:B------:R-:W-:Y:S01]  /*1110*/  @!P1 IMAD.IADD R27, R27, 0x1, -R6.reuse ;  /* 0x000000011b1b9824 */ /* 0x100fe200078e0a06 */
[----:B------:R-:W-:Y:S01]  /*1120*/  LOP3.LUT R22, R18, 0x34, RZ, 0xfc, !PT ;  /* 0x0000003412167812 */ /* 0x000fe200078efcff */
[--C-:B------:R-:W-:Y:S01]  /*1130*/  @!P5 IMAD.IADD R23, R23, 0x1, -R6.reuse ;  /* 0x000000011717d824 */ /* 0x100fe200078e0a06 */
[C---:B------:R-:W-:Y:S01]  /*1140*/  ISETP.GT.U32.AND P1, PT, R6.reuse, R11, PT ;  /* 0x0000000b0600720c */ /* 0x040fe20003f24070 */
[----:B------:R-:W-:Y:S01]  /*1150*/  IMAD R33, R6, R8, R33 ;  /* 0x0000000806217224 */ /* 0x000fe200078e0221 */
[----:B------:R-:W-:Y:S01]  /*1160*/  ISETP.GE.AND P5, PT, R20, RZ, PT ;  /* 0x000000ff1400720c */ /* 0x000fe20003fa6270 */
[----:B------:R-:W-:Y:S01]  /*1170*/  @!P0 IMAD.MOV R21, RZ, RZ, -R21 ;  /* 0x000000ffff158224 */ /* 0x000fe200078e0a15 */
[C---:B------:R-:W-:Y:S01]  /*1180*/  ISETP.GT.U32.AND P0, PT, R6.reuse, R27, PT ;  /* 0x0000001b0600720c */ /* 0x040fe20003f04070 */
[----:B------:R-:W-:Y:S01]  /*1190*/  @!P6 IMAD.MOV R23, RZ, RZ, -R23 ;  /* 0x000000ffff17e224 */ /* 0x000fe200078e0a17 */
[----:B------:R-:W-:Y:S01]  /*11a0*/  ISETP.GT.U32.AND P6, PT, R6, R33, PT ;  /* 0x000000210600720c */ /* 0x000fe20003fc4070 */
[----:B------:R-:W-:Y:S01]  /*11b0*/  @!P2 IMAD.MOV R19, RZ, RZ, -R19 ;  /* 0x000000ffff13a224 */ /* 0x000fe200078e0a13 */
[----:B------:R-:W-:Y:S01]  /*11c0*/  ISETP.GE.AND P2, PT, R16, RZ, PT ;  /* 0x000000ff1000720c */ /* 0x000fe20003f46270 */
[----:B------:R-:W-:Y:S01]  /*11d0*/  @!P4 IMAD.IADD R31, R31, 0x1, -R6 ;  /* 0x000000011f1fc824 */ /* 0x000fe200078e0a06 */
[C---:B------:R-:W-:Y:S01]  /*11e0*/  LOP3.LUT R16, R18.reuse, 0x44, RZ, 0xfc, !PT ;  /* 0x0000004412107812 */ /* 0x040fe200078efcff */
[----:B------:R-:W-:Y:S01]  /*11f0*/  IMAD.HI.U32 R8, R9, R35, RZ ;  /* 0x0000002309087227 */ /* 0x000fe200078e00ff */
[----:B------:R-:W-:-:S02]  /*1200*/  LOP3.LUT R20, R18, 0x38, RZ, 0xfc, !PT ;  /* 0x0000003812147812 */ /* 0x000fc400078efcff */
[----:B------:R-:W-:Y:S01]  /*1210*/  ISETP.GT.U32.AND P4, PT, R6, R31, PT ;  /* 0x0000001f0600720c */ /* 0x000fe20003f84070 */
[----:B------:R-:W-:Y:S01]  /*1220*/  IMAD.MOV R10, RZ, RZ, -R8 ;  /* 0x000000ffff0a7224 */ /* 0x000fe200078e0a08 */
[----:B------:R-:W-:Y:S01]  /*1230*/  IABS R43, R20 ;  /* 0x00000014002b7213 */ /* 0x000fe20000000000 */
[----:B------:R-:W-:Y:S01]  /*1240*/  IMAD.HI.U32 R8, R9, R37, RZ ;  /* 0x0000002509087227 */ /* 0x000fe200078e00ff */
[----:B------:R-:W-:-:S03]  /*1250*/  IABS R47, R22 ;  /* 0x00000016002f7213 */ /* 0x000fc60000000000 */
[--C-:B------:R-:W-:Y:S01]  /*1260*/  @!P1 IMAD.IADD R11, R11, 0x1, -R6.reuse ;  /* 0x000000010b0b9824 */ /* 0x100fe200078e0a06 */
[----:B------:R-:W-:Y:S01]  /*1270*/  ISETP.GE.AND P1, PT, R24, RZ, PT ;  /* 0x000000ff1800720c */ /* 0x000fe20003f26270 */
[----:B------:R-:W-:Y:S01]  /*1280*/  @!P0 IMAD.IADD R27, R27, 0x1, -R6 ;  /* 0x000000011b1b8824 */ /* 0x000fe200078e0a06 */
[----:B------:R-:W-:Y:S01]  /*1290*/  ISETP.GE.AND P0, PT, R12, RZ, PT ;  /* 0x000000ff0c00720c */ /* 0x000fe20003f06270 */
[----:B------:R-:W-:Y:S02]  /*12a0*/  IMAD.MOV R8, RZ, RZ, -R8 ;  /* 0x000000ffff087224 */ /* 0x000fe400078e0a08 */
[----:B------:R-:W-:Y:S01]  /*12b0*/  IMAD R35, R6, R10, R35 ;  /* 0x0000000a06237224 */ /* 0x000fe200078e0223 */
[----:B------:R-:W-:Y:S01]  /*12c0*/  IABS R10, R16 ;  /* 0x00000010000a7213 */ /* 0x000fe20000000000 */
[----:B------:R-:W-:Y:S01]  /*12d0*/  @!P6 IMAD.IADD R33, R33, 0x1, -R6 ;  /* 0x000000012121e824 */ /* 0x000fe200078e0a06 */
[----:B------:R-:W-:Y:S01]  /*12e0*/  ISETP.GE.AND P6, PT, R14, RZ, PT ;  /* 0x000000ff0e00720c */ /* 0x000fe20003fc6270 */
[----:B------:R-:W-:Y:S01]  /*12f0*/  IMAD.MOV.U32 R25, RZ, RZ, R11 ;  /* 0x000000ffff197224 */ /* 0x000fe200078e000b */
[----:B------:R-:W-:Y:S01]  /*1300*/  LOP3.LUT R14, R18, 0x40, RZ, 0xfc, !PT ;  /* 0x00000040120e7812 */ /* 0x000fe200078efcff */
[----:B------:R-:W-:-:S02]  /*1310*/  IMAD R37, R6, R8, R37 ;  /* 0x0000000806257224 */ /* 0x000fc400078e0225 */
[----:B------:R-:W-:Y:S01]  /*1320*/  IMAD.MOV.U32 R29, RZ, RZ, R27 ;  /* 0x000000ffff1d7224 */ /* 0x000fe200078e001b */
[----:B------:R-:W-:Y:S01]  /*1330*/  IABS R12, R14 ;  /* 0x0000000e000c7213 */ /* 0x000fe20000000000 */
[----:B------:R-:W-:Y:S01]  /*1340*/  @!P2 IMAD.MOV R25, RZ, RZ, -R25 ;  /* 0x000000ffff19a224 */ /* 0x000fe200078e0a19 */
[----:B------:R-:W-:Y:S01]  /*1350*/  ISETP.GT.U32.AND P2, PT, R6, R33, PT ;  /* 0x000000210600720c */ /* 0x000fe20003f44070 */
[----:B------:R-:W-:-:S04]  /*1360*/  IMAD.HI.U32 R8, R9, R10, RZ ;  /* 0x0000000a09087227 */ /* 0x000fc800078e00ff */
[----:B------:R-:W-:Y:S01]  /*1370*/  @!P5 IMAD.MOV R29, RZ, RZ, -R29 ;  /* 0x000000ffff1dd224 */ /* 0x000fe200078e0a1d */
[C---:B------:R-:W-:Y:S01]  /*1380*/  ISETP.GT.U32.AND P5, PT, R6.reuse, R37, PT ;  /* 0x000000250600720c */ /* 0x040fe20003fa4070 */
[----:B------:R-:W-:Y:S01]  /*1390*/  @!P4 IMAD.IADD R31, R31, 0x1, -R6 ;  /* 0x000000011f1fc824 */ /* 0x000fe200078e0a06 */
[C---:B------:R-:W-:Y:S01]  /*13a0*/  ISETP.GT.U32.AND P4, PT, R6.reuse, R35, PT ;  /* 0x000000230600720c */ /* 0x040fe20003f84070 */
[----:B------:R-:W-:Y:S02]  /*13b0*/  IMAD.MOV R11, RZ, RZ, -R8 ;  /* 0x000000ffff0b7224 */ /* 0x000fe400078e0a08 */
[----:B------:R-:W-:Y:S02]  /*13c0*/  IMAD.MOV.U32 R27, RZ, RZ, R12 ;  /* 0x000000ffff1b7224 */ /* 0x000fe400078e000c */
[----:B------:R-:W-:Y:S02]  /*13d0*/  IMAD R11, R6, R11, R10 ;  /* 0x0000000b060b7224 */ /* 0x000fe400078e020a */
[----:B------:R-:W-:-:S02]  /*13e0*/  @!P2 IMAD.IADD R33, R33, 0x1, -R6 ;  /* 0x000000012121a824 */ /* 0x000fc400078e0a06 */
[----:B------:R-:W-:Y:S01]  /*13f0*/  IMAD.HI.U32 R8, R9, R27, RZ ;  /* 0x0000001b09087227 */ /* 0x000fe200078e00ff */
[----:B------:R-:W-:-:S03]  /*1400*/  ISETP.GT.U32.AND P2, PT, R6, R11, PT ;  /* 0x0000000b0600720c */ /* 0x000fc60003f44070 */
[--C-:B------:R-:W-:Y:S02]  /*1410*/  @!P5 IMAD.IADD R37, R37, 0x1, -R6.reuse ;  /* 0x000000012525d824 */ /* 0x100fe400078e0a06 */
[----:B------:R-:W-:Y:S02]  /*1420*/  @!P4 IMAD.IADD R35, R35, 0x1, -R6 ;  /* 0x000000012323c824 */ /* 0x000fe400078e0a06 */
[----:B------:R-:W-:Y:S01]  /*1430*/  IMAD.HI.U32 R10, R9, R43, RZ ;  /* 0x0000002b090a7227 */ /* 0x000fe200078e00ff */
[C---:B------:R-:W-:Y:S02]  /*1440*/  ISETP.GT.U32.AND P5, PT, R6.reuse, R37, PT ;  /* 0x000000250600720c */ /* 0x040fe40003fa4070 */
[----:B------:R-:W-:Y:S01]  /*1450*/  ISETP.GT.U32.AND P4, PT, R6, R35, PT ;  /* 0x000000230600720c */ /* 0x000fe20003f84070 */
[----:B------:R-:W-:Y:S02]  /*1460*/  IMAD.MOV R12, RZ, RZ, -R8 ;  /* 0x000000ffff0c7224 */ /* 0x000fe400078e0a08 */
[----:B------:R-:W-:-:S02]  /*1470*/  IMAD.MOV R10, RZ, RZ, -R10 ;  /* 0x000000ffff0a7224 */ /* 0x000fc400078e0a0a */
[----:B------:R-:W-:Y:S01]  /*1480*/  IMAD R27, R6, R12, R27 ;  /* 0x0000000c061b7224 */ /* 0x000fe200078e021b */
[----:B------:R-:W-:Y:S01]  /*1490*/  LOP3.LUT R12, R18, 0x2c, RZ, 0xfc, !PT ;  /* 0x0000002c120c7812 */ /* 0x000fe200078efcff */
[--C-:B------:R-:W-:Y:S02]  /*14a0*/  @!P2 IMAD.IADD R11, R11, 0x1, -R6.reuse ;  /* 0x000000010b0ba824 */ /* 0x100fe400078e0a06 */
[C---:B------:R-:W-:Y:S01]  /*14b0*/  IMAD R43, R6.reuse, R10, R43 ;  /* 0x0000000a062b7224 */ /* 0x040fe200078e022b */
[----:B------:R-:W-:Y:S01]  /*14c0*/  IABS R10, R12 ;  /* 0x0000000c000a7213 */ /* 0x000fe20000000000 */
[----:B------:R-:W-:Y:S01]  /*14d0*/  @!P1 IMAD.MOV R33, RZ, RZ, -R33 ;  /* 0x000000ffff219224 */ /* 0x000fe200078e0a21 */
[C---:B------:R-:W-:Y:S01]  /*14e0*/  ISETP.GT.U32.AND P1, PT, R6.reuse, R27, PT ;  /* 0x0000001b0600720c */ /* 0x040fe20003f24070 */
[--C-:B------:R-:W-:Y:S01]  /*14f0*/  @!P5 IMAD.IADD R37, R37, 0x1, -R6.reuse ;  /* 0x000000012525d824 */ /* 0x100fe200078e0a06 */
[C---:B------:R-:W-:Y:S01]  /*1500*/  ISETP.GT.U32.AND P2, PT, R6.reuse, R11, PT ;  /* 0x0000000b0600720c */ /* 0x040fe20003f44070 */
[----:B------:R-:W-:Y:S01]  /*1510*/  @!P4 IMAD.IADD R35, R35, 0x1, -R6 ;  /* 0x000000012323c824 */ /* 0x000fe200078e0a06 */
[----:B------:R-:W-:Y:S01]  /*1520*/  ISETP.GT.U32.AND P5, PT, R6, R43, PT ;  /* 0x0000002b0600720c */ /* 0x000fe20003fa4070 */
[----:B------:R-:W-:Y:S01]  /*1530*/  IMAD.HI.U32 R8, R9, R47, RZ ;  /* 0x0000002f09087227 */ /* 0x000fe200078e00ff */
[----:B------:R-:W-:-:S02]  /*1540*/  ISETP.GE.AND P4, PT, R14, RZ, PT ;  /* 0x000000ff0e00720c */ /* 0x000fc40003f86270 */
[----:B------:R-:W-:Y:S01]  /*1550*/  LOP3.LUT R14, R18, 0x30, RZ, 0xfc, !PT ;  /* 0x00000030120e7812 */ /* 0x000fe200078efcff */
[----:B------:R-:W-:Y:S01]  /*1560*/  @!P3 IMAD.MOV R31, RZ, RZ, -R31 ;  /* 0x000000ffff1fb224 */ /* 0x000fe200078e0a1f */
[----:B------:R-:W-:Y:S01]  /*1570*/  ISETP.GE.AND P3, PT, R16, RZ, PT ;  /* 0x000000ff1000720c */ /* 0x000fe20003f66270 */
[----:B------:R-:W-:Y:S01]  /*1580*/  IMAD.MOV R8, RZ, RZ, -R8 ;  /* 0x000000ffff087224 */ /* 0x000fe200078e0a08 */
[----:B------:R-:W-:Y:S01]  /*1590*/  IABS R49, R14 ;  /* 0x0000000e00317213 */ /* 0x000fe20000000000 */
[--C-:B------:R-:W-:Y:S01]  /*15a0*/  @!P1 IMAD.IADD R27, R27, 0x1, -R6.reuse ;  /* 0x000000011b1b9824 */ /* 0x100fe200078e0a06 */
[----:B------:R-:W-:Y:S01]  /*15b0*/  ISETP.GE.AND P1, PT, R14, RZ, PT ;  /* 0x000000ff0e00720c */ /* 0x000fe20003f26270 */
[----:B------:R-:W-:Y:S01]  /*15c0*/  IMAD R47, R6, R8, R47 ;  /* 0x00000008062f7224 */ /* 0x000fe200078e022f */
[C---:B------:R-:W-:Y:S01]  /*15d0*/  LOP3.LUT R14, R18.reuse, 0x28, RZ, 0xfc, !PT ;  /* 0x00000028120e7812 */ /* 0x040fe200078efcff */
[----:B------:R-:W-:Y:S01]  /*15e0*/  @!P2 IMAD.IADD R11, R11, 0x1, -R6 ;  /* 0x000000010b0ba824 */ /* 0x000fe200078e0a06 */
[----:B------:R-:W-:Y:S01]  /*15f0*/  LOP3.LUT R16, R18, 0x24, RZ, 0xfc, !PT ;  /* 0x0000002412107812 */ /* 0x000fe200078efcff */
[----:B------:R-:W-:Y:S01]  /*1600*/  IMAD.HI.U32 R8, R9, R49, RZ ;  /* 0x0000003109087227 */ /* 0x000fe200078e00ff */
[----:B------:R-:W-:-:S02]  /*1610*/  IABS R53, R14 ;  /* 0x0000000e00357213 */ /* 0x000fc40000000000 */
[----:B------:R-:W-:Y:S01]  /*1620*/  ISETP.GE.AND P2, PT, R22, RZ, PT ;  /* 0x000000ff1600720c */ /* 0x000fe20003f46270 */
[----:B------:R-:W-:Y:S01]  /*1630*/  @!P5 IMAD.IADD R43, R43, 0x1, -R6 ;  /* 0x000000012b2bd824 */ /* 0x000fe200078e0a06 */
[C---:B------:R-:W-:Y:S01]  /*1640*/  ISETP.GT.U32.AND P5, PT, R6.reuse, R27, PT ;  /* 0x0000001b0600720c */ /* 0x040fe20003fa4070 */
[----:B------:R-:W-:Y:S01]  /*1650*/  IMAD.MOV.U32 R39, RZ, RZ, R11 ;  /* 0x000000ffff277224 */ /* 0x000fe200078e000b */
[----:B------:R-:W-:Y:S01]  /*1660*/  IABS R57, R16 ;  /* 0x0000001000397213 */ /* 0x000fe20000000000 */
[----:B------:R-:W-:Y:S02]  /*1670*/  IMAD.MOV R8, RZ, RZ, -R8 ;  /* 0x000000ffff087224 */ /* 0x000fe400078e0a08 */
[----:B------:R-:W-:Y:S01]  /*1680*/  @!P3 IMAD.MOV R39, RZ, RZ, -R39 ;  /* 0x000000ffff27b224 */ /* 0x000fe200078e0a27 */
[C---:B------:R-:W-:Y:S01]  /*1690*/  ISETP.GT.U32.AND P3, PT, R6.reuse, R43, PT ;  /* 0x0000002b0600720c */ /* 0x040fe20003f64070 */
[----:B------:R-:W-:Y:S01]  /*16a0*/  @!P6 IMAD.MOV R37, RZ, RZ, -R37 ;  /* 0x000000ffff25e224 */ /* 0x000fe200078e0a25 */
[C---:B------:R-:W-:Y:S01]  /*16b0*/  ISETP.GT.U32.AND P6, PT, R6.reuse, R47, PT ;  /* 0x0000002f0600720c */ /* 0x040fe20003fc4070 */
[----:B------:R-:W-:-:S02]  /*16c0*/  IMAD R49, R6, R8, R49 ;  /* 0x0000000806317224 */ /* 0x000fc400078e0231 */
[----:B------:R-:W-:-:S04]  /*16d0*/  IMAD.HI.U32 R8, R9, R10, RZ ;  /* 0x0000000a09087227 */ /* 0x000fc800078e00ff */
[----:B------:R-:W-:Y:S02]  /*16e0*/  IMAD.MOV R11, RZ, RZ, -R8 ;  /* 0x000000ffff0b7224 */ /* 0x000fe400078e0a08 */
[----:B------:R-:W-:Y:S01]  /*16f0*/  @!P5 IMAD.IADD R27, R27, 0x1, -R6 ;  /* 0x000000011b1bd824 */ /* 0x000fe200078e0a06 */
[C---:B------:R-:W-:Y:S01]  /*1700*/  ISETP.GT.U32.AND P5, PT, R6.reuse, R49, PT ;  /* 0x000000310600720c */ /* 0x040fe20003fa4070 */
[C---:B------:R-:W-:Y:S02]  /*1710*/  IMAD R11, R6.reuse, R11, R10 ;  /* 0x0000000b060b7224 */ /* 0x040fe400078e020a */
[--C-:B------:R-:W-:Y:S02]  /*1720*/  @!P3 IMAD.IADD R43, R43, 0x1, -R6.reuse ;  /* 0x000000012b2bb824 */ /* 0x100fe400078e0a06 */
[----:B------:R-:W-:Y:S01]  /*1730*/  @!P6 IMAD.IADD R47, R47, 0x1, -R6 ;  /* 0x000000012f2fe824 */ /* 0x000fe200078e0a06 */
[----:B------:R-:W-:Y:S01]  /*1740*/  ISETP.GT.U32.AND P3, PT, R6, R11, PT ;  /* 0x0000000b0600720c */ /* 0x000fe20003f64070 */
[----:B------:R-:W-:Y:S01]  /*1750*/  @!P0 IMAD.MOV R35, RZ, RZ, -R35 ;  /* 0x000000ffff238224 */ /* 0x000fe200078e0a23 */
[----:B------:R-:W-:Y:S01]  /*1760*/  ISETP.GE.AND P0, PT, R20, RZ, PT ;  /* 0x000000ff1400720c */ /* 0x000fe20003f06270 */
[----:B------:R-:W-:Y:S01]  /*1770*/  IMAD.MOV.U32 R41, RZ, RZ, R27 ;  /* 0x000000ffff297224 */ /* 0x000fe200078e001b */
[----:B------:R-:W-:Y:S01]  /*1780*/  ISETP.GT.U32.AND P6, PT, R6, R47, PT ;  /* 0x0000002f0600720c */ /* 0x000fe20003fc4070 */
[----:B------:R-:W-:Y:S01]  /*1790*/  IMAD.HI.U32 R8, R9, R53, RZ ;  /* 0x0000003509087227 */ /* 0x000fe200078e00ff */
[----:B------:R-:W-:-:S03]  /*17a0*/  LOP3.LUT R20, R18, 0x20, RZ, 0xfc, !PT ;  /* 0x0000002012147812 */ /* 0x000fc600078efcff */
[----:B------:R-:W-:Y:S01]  /*17b0*/  @!P5 IMAD.IADD R49, R49, 0x1, -R6 ;  /* 0x000000013131d824 */ /* 0x000fe200078e0a06 */
[----:B------:R-:W-:Y:S01]  /*17c0*/  IABS R59, R20 ;  /* 0x00000014003b7213 */ /* 0x000fe20000000000 */
[----:B------:R-:W-:Y:S01]  /*17d0*/  @!P4 IMAD.MOV R41, RZ, RZ, -R41 ;  /* 0x000000ffff29c224 */ /* 0x000fe200078e0a29 */
[----:B------:R-:W-:Y:S01]  /*17e0*/  ISETP.GE.AND P5, PT, R14, RZ, PT ;  /* 0x000000ff0e00720c */ /* 0x000fe20003fa6270 */
[----:B------:R-:W-:Y:S01]  /*17f0*/  IMAD.MOV R10, RZ, RZ, -R8 ;  /* 0x000000ffff0a7224 */ /* 0x000fe200078e0a08 */
[----:B------:R-:W-:Y:S01]  /*1800*/  ISETP.GT.U32.AND P4, PT, R6, R49, PT ;  /* 0x000000310600720c */ /* 0x000fe20003f84070 */
[----:B------:R-:W-:Y:S01]  /*1810*/  @!P3 IMAD.IADD R11, R11, 0x1, -R6 ;  /* 0x000000010b0bb824 */ /* 0x000fe200078e0a06 */
[----:B------:R-:W-:Y:S01]  /*1820*/  LOP3.LUT R14, R18, 0x14, RZ, 0xfc, !PT ;  /* 0x00000014120e7812 */ /* 0x000fe200078efcff */
[----:B------:R-:W-:-:S03]  /*1830*/  IMAD.HI.U32 R8, R9, R57, RZ ;  /* 0x0000003909087227 */ /* 0x000fc600078e00ff */
[----:B------:R-:W-:Y:S01]  /*1840*/  ISETP.GT.U32.AND P3, PT, R6, R11, PT ;  /* 0x0000000b0600720c */ /* 0x000fe20003f64070 */
[----:B------:R-:W-:Y:S01]  /*1850*/  @!P6 IMAD.IADD R47, R47, 0x1, -R6 ;  /* 0x000000012f2fe824 */ /* 0x000fe200078e0a06 */
[----:B------:R-:W-:Y:S01]  /*1860*/  ISETP.GE.AND P6, PT, R12, RZ, PT ;  /* 0x000000ff0c00720c */ /* 0x000fe20003fc6270 */
[----:B------:R-:W-:Y:S01]  /*1870*/  IMAD R53, R6, R10, R53 ;  /* 0x0000000a06357224 */ /* 0x000fe200078e0235 */
[----:B------:R-:W-:Y:S01]  /*1880*/  LOP3.LUT R12, R18, 0x18, RZ, 0xfc, !PT ;  /* 0x00000018120c7812 */ /* 0x000fe200078efcff */
[----:B------:R-:W-:Y:S01]  /*1890*/  IMAD.MOV R8, RZ, RZ, -R8 ;  /* 0x000000ffff087224 */ /* 0x000fe200078e0a08 */
[----:B------:R-:W-:Y:S01]  /*18a0*/  IABS R63, R14 ;  /* 0x0000000e003f7213 */ /* 0x000fe20000000000 */
[----:B------:R-:W-:Y:S01]  /*18b0*/  IMAD.HI.U32 R10, R9, R59, RZ ;  /* 0x0000003b090a7227 */ /* 0x000fe200078e00ff */
[----:B------:R-:W-:-:S03]  /*18c0*/  IABS R61, R12 ;  /* 0x0000000c003d7213 */ /* 0x000fc60000000000 */
[C---:B------:R-:W-:Y:S02]  /*18d0*/  IMAD R57, R6.reuse, R8, R57 ;  /* 0x0000000806397224 */ /* 0x040fe400078e0239 */
[----:B------:R-:W-:Y:S01]  /*18e0*/  @!P2 IMAD.MOV R47, RZ, RZ, -R47 ;  /* 0x000000ffff2fa224 */ /* 0x000fe200078e0a2f */
[C---:B------:R-:W-:Y:S01]  /*18f0*/  ISETP.GT.U32.AND P2, PT, R6.reuse, R53, PT ;  /* 0x000000350600720c */ /* 0x040fe20003f44070 */
[----:B------:R-:W-:Y:S02]  /*1900*/  IMAD.MOV R10, RZ, RZ, -R10 ;  /* 0x000000ffff0a7224 */ /* 0x000fe400078e0a0a */
[--C-:B------:R-:W-:Y:S01]  /*1910*/  @!P4 IMAD.IADD R49, R49, 0x1, -R6.reuse ;  /* 0x000000013131c824 */ /* 0x100fe200078e0a06 */
[C---:B------:R-:W-:Y:S01]  /*1920*/  ISETP.GT.U32.AND P4, PT, R6.reuse, R57, PT ;  /* 0x000000390600720c */ /* 0x040fe20003f84070 */
[----:B------:R-:W-:Y:S02]  /*1930*/  IMAD R59, R6, R10, R59 ;  /* 0x0000000a063b7224 */ /* 0x000fe400078e023b */
[----:B------:R-:W-:-:S02]  /*1940*/  @!P3 IMAD.IADD R11, R11, 0x1, -R6 ;  /* 0x000000010b0bb824 */ /* 0x000fc400078e0a06 */
[----:B------:R-:W-:Y:S01]  /*1950*/  IMAD.HI.U32 R8, R9, R61, RZ ;  /* 0x0000003d09087227 */ /* 0x000fe200078e00ff */
[----:B------:R-:W-:-:S03]  /*1960*/  ISETP.GT.U32.AND P3, PT, R6, R59, PT ;  /* 0x0000003b0600720c */ /* 0x000fc60003f64070 */
[----:B------:R-:W-:Y:S01]  /*1970*/  @!P2 IMAD.IADD R53, R53, 0x1, -R6 ;  /* 0x000000013535a824 */ /* 0x000fe200078e0a06 */
[----:B------:R-:W-:Y:S01]  /*1980*/  ISETP.GE.AND P2, PT, R20, RZ, PT ;  /* 0x000000ff1400720c */ /* 0x000fe20003f46270 */
[----:B------:R-:W-:Y:S02]  /*1990*/  IMAD.MOV R10, RZ, RZ, -R8 ;  /* 0x000000ffff0a7224 */ /* 0x000fe400078e0a08 */
[--C-:B------:R-:W-:Y:S01]  /*19a0*/  @!P4 IMAD.IADD R57, R57, 0x1, -R6.reuse ;  /* 0x000000013939c824 */ /* 0x100fe200078e0a06 */
[C---:B------:R-:W-:Y:S01]  /*19b0*/  ISETP.GT.U32.AND P4, PT, R6.reuse, R53, PT ;  /* 0x000000350600720c */ /* 0x040fe20003f84070 */
[----:B------:R-:W-:Y:S02]  /*19c0*/  @!P1 IMAD.MOV R49, RZ, RZ, -R49 ;  /* 0x000000ffff319224 */ /* 0x000fe400078e0a31 */
[C---:B------:R-:W-:Y:S02]  /*19d0*/  IMAD R61, R6.reuse, R10, R61 ;  /* 0x0000000a063d7224 */ /* 0x040fe400078e023d */
[----:B------:R-:W-:Y:S01]  /*19e0*/  @!P3 IMAD.IADD R59, R59, 0x1, -R6 ;  /* 0x000000013b3bb824 */ /* 0x000fe200078e0a06 */
[----:B------:R-:W-:Y:S01]  /*19f0*/  ISETP.GT.U32.AND P3, PT, R6, R57, PT ;  /* 0x000000390600720c */ /* 0x000fe20003f64070 */
[----:B------:R-:W-:-:S03]  /*1a00*/  IMAD.HI.U32 R8, R9, R63, RZ ;  /* 0x0000003f09087227 */ /* 0x000fc600078e00ff */
[C---:B------:R-:W-:Y:S01]  /*1a10*/  ISETP.GT.U32.AND P1, PT, R6.reuse, R59, PT ;  /* 0x0000003b0600720c */ /* 0x040fe20003f24070 */
[----:B------:R-:W-:Y:S02]  /*1a20*/  IMAD.MOV R8, RZ, RZ, -R8 ;  /* 0x000000ffff087224 */ /* 0x000fe400078e0a08 */
[----:B------:R-:W-:Y:S01]  /*1a30*/  @!P4 IMAD.IADD R53, R53, 0x1, -R6 ;  /* 0x000000013535c824 */ /* 0x000fe200078e0a06 */
[C---:B------:R-:W-:Y:S01]  /*1a40*/  ISETP.GT.U32.AND P4, PT, R6.reuse, R61, PT ;  /* 0x0000003d0600720c */ /* 0x040fe20003f84070 */
[----:B------:R-:W-:Y:S02]  /*1a50*/  IMAD R63, R6, R8, R63 ;  /* 0x00000008063f7224 */ /* 0x000fe400078e023f */
[----:B------:R-:W-:-:S04]  /*1a60*/  IMAD.HI.U32 R10, R9, R65, RZ ;  /* 0x00000041090a7227 */ /* 0x000fc800078e00ff */
[----:B------:R-:W-:Y:S02]  /*1a70*/  IMAD.MOV R10, RZ, RZ, -R10 ;  /* 0x000000ffff0a7224 */ /* 0x000fe400078e0a0a */
[--C-:B------:R-:W-:Y:S01]  /*1a80*/  @!P1 IMAD.IADD R59, R59, 0x1, -R6.reuse ;  /* 0x000000013b3b9824 */ /* 0x100fe200078e0a06 */
[----:B------:R-:W-:Y:S01]  /*1a90*/  ISETP.GT.U32.AND P1, PT, R6, R63, PT ;  /* 0x0000003f0600720c */ /* 0x000fe20003f24070 */
[--C-:B------:R-:W-:Y:S01]  /*1aa0*/  @!P3 IMAD.IADD R57, R57, 0x1, -R6.reuse ;  /* 0x000000013939b824 */ /* 0x100fe200078e0a06 */
[----:B------:R-:W-:Y:S01]  /*1ab0*/  ISETP.GE.AND P3, PT, R14, RZ, PT ;  /* 0x000000ff0e00720c */ /* 0x000fe20003f66270 */
[----:B------:R-:W-:Y:S01]  /*1ac0*/  @!P4 IMAD.IADD R61, R61, 0x1, -R6 ;  /* 0x000000013d3dc824 */ /* 0x000fe200078e0a06 */
[----:B------:R-:W-:Y:S01]  /*1ad0*/  LEA.HI R14, R0, R3, RZ, 0x1b ;  /* 0x00000003000e7211 */ /* 0x000fe200078fd8ff */
[C---:B------:R-:W-:Y:S02]  /*1ae0*/  IMAD R65, R6.reuse, R10, R65 ;  /* 0x0000000a06417224 */ /* 0x040fe400078e0241 */
[----:B------:R-:W-:Y:S01]  /*1af0*/  IMAD.HI.U32 R10, R9, R67, RZ ;  /* 0x00000043090a7227 */ /* 0x000fe200078e00ff */
[----:B------:R-:W-:-:S03]  /*1b00*/  ISETP.GT.U32.AND P4, PT, R6, R61, PT ;  /* 0x0000003d0600720c */ /* 0x000fc60003f84070 */
[----:B------:R-:W-:Y:S02]  /*1b10*/  IMAD.MOV.U32 R51, RZ, RZ, R11 ;  /* 0x000000ffff337224 */ /* 0x000fe400078e000b */
[----:B------:R-:W-:Y:S02]  /*1b20*/  @!P1 IMAD.IADD R63, R63, 0x1, -R6 ;  /* 0x000000013f3f9824 */ /* 0x000fe400078e0a06 */
[----:B------:R-:W-:Y:S02]  /*1b30*/  VIADD R20, R14, 0x7c ;  /* 0x0000007c0e147836 */ /* 0x000fe40000000000 */
[----:B------:R-:W-:Y:S01]  /*1b40*/  IMAD.MOV R10, RZ, RZ, -R10 ;  /* 0x000000ffff0a7224 */ /* 0x000fe200078e0a0a */
[----:B------:R-:W-:Y:S01]  /*1b50*/  ISETP.GT.U32.AND P1, PT, R6, R63, PT ;  /* 0x0000003f0600720c */ /* 0x000fe20003f24070 */
[----:B------:R-:W-:-:S04]  /*1b60*/  IMAD.HI.U32 R11, R9, R69, RZ ;  /* 0x00000045090b7227 */ /* 0x000fc800078e00ff */
[--C-:B------:R-:W-:Y:S01]  /*1b70*/  @!P4 IMAD.IADD R61, R61, 0x1, -R6.reuse ;  /* 0x000000013d3dc824 */ /* 0x100fe200078e0a06 */
[----:B------:R-:W-:Y:S01]  /*1b80*/  ISETP.GT.U32.AND P4, PT, R6, R65, PT ;  /* 0x000000410600720c */ /* 0x000fe20003f84070 */
[----:B------:R-:W-:Y:S01]  /*1b90*/  @!P6 IMAD.MOV R51, RZ, RZ, -R51 ;  /* 0x000000ffff33e224 */ /* 0x000fe200078e0a33 */
[----:B------:R-:W-:Y:S01]  /*1ba0*/  ISETP.GE.AND P6, PT, R12, RZ, PT ;  /* 0x000000ff0c00720c */ /* 0x000fe20003fc6270 */
[----:B------:R-:W-:Y:S01]  /*1bb0*/  IMAD R67, R6, R10, R67 ;  /* 0x0000000a06437224 */ /* 0x000fe200078e0243 */
[----:B------:R-:W-:Y:S01]  /*1bc0*/  IABS R12, R20 ;  /* 0x00000014000c7213 */ /* 0x000fe20000000000 */
[----:B------:R-:W-:Y:S02]  /*1bd0*/  VIADD R22, R14, 0x5c ;  /* 0x0000005c0e167836 */ /* 0x000fe40000000000 */
[----:B------:R-:W-:Y:S02]  /*1be0*/  IMAD.MOV R11, RZ, RZ, -R11 ;  /* 0x000000ffff0b7224 */ /* 0x000fe400078e0a0b */
[----:B------:R-:W-:Y:S01]  /*1bf0*/  @!P1 IMAD.IADD R63, R63, 0x1, -R6 ;  /* 0x000000013f3f9824 */ /* 0x000fe200078e0a06 */
[C---:B------:R-:W-:Y:S01]  /*1c00*/  ISETP.GT.U32.AND P1, PT, R6.reuse, R67, PT ;  /* 0x000000430600720c */ /* 0x040fe20003f24070 */
[----:B------:R-:W-:Y:S01]  /*1c10*/  IMAD R69, R6, R11, R69 ;  /* 0x0000000b06457224 */ /* 0x000fe200078e0245 */
[----:B------:R-:W-:Y:S01]  /*1c20*/  IABS R27, R22 ;  /* 0x00000016001b7213 */ /* 0x000fe20000000000 */
[----:B------:R-:W-:-:S04]  /*1c30*/  IMAD.HI.U32 R8, R9, R12, RZ ;  /* 0x0000000c09087227 */ /* 0x000fc800078e00ff */
[----:B------:R-:W-:Y:S01]  /*1c40*/  @!P4 IMAD.IADD R65, R65, 0x1, -R6 ;  /* 0x000000014141c824 */ /* 0x000fe200078e0a06 */
[----:B------:R-:W-:Y:S01]  /*1c50*/  ISETP.GT.U32.AND P4, PT, R6, R69, PT ;  /* 0x000000450600720c */ /* 0x000fe20003f84070 */
[----:B------:R-:W-:Y:S02]  /*1c60*/  IMAD.MOV R11, RZ, RZ, -R8 ;  /* 0x000000ffff0b7224 */ /* 0x000fe400078e0a08 */
[----:B------:R-:W-:-:S04]  /*1c70*/  IMAD.HI.U32 R8, R9, R27, RZ ;  /* 0x0000001b09087227 */ /* 0x000fc800078e00ff */
[C---:B------:R-:W-:Y:S02]  /*1c80*/  IMAD R11, R6.reuse, R11, R12 ;  /* 0x0000000b060b7224 */ /* 0x040fe400078e020c */
[----:B------:R-:W-:Y:S02]  /*1c90*/  IMAD.MOV R8, RZ, RZ, -R8 ;  /* 0x000000ffff087224 */ /* 0x000fe400078e0a08 */
[----:B------:R-:W-:Y:S01]  /*1ca0*/  @!P1 IMAD.IADD R67, R67, 0x1, -R6 ;  /* 0x0000000143439824 */ /* 0x000fe200078e0a06 */
[C---:B------:R-:W-:Y:S01]  /*1cb0*/  ISETP.GT.U32.AND P1, PT, R6.reuse, R11, PT ;  /* 0x0000000b0600720c */ /* 0x040fe20003f24070 */
[----:B------:R-:W-:Y:S02]  /*1cc0*/  IMAD.MOV.U32 R45, RZ, RZ, R43 ;  /* 0x000000ffff2d7224 */ /* 0x000fe400078e002b */
[----:B------:R-:W-:Y:S02]  /*1cd0*/  IMAD R27, R6, R8, R27 ;  /* 0x00000008061b7224 */ /* 0x000fe400078e021b */
[----:B------:R-:W-:Y:S01]  /*1ce0*/  @!P0 IMAD.MOV R45, RZ, RZ, -R45 ;  /* 0x000000ffff2d8224 */ /* 0x000fe200078e0a2d */
[----:B------:R-:W-:Y:S01]  /*1cf0*/  ISETP.GE.AND P0, PT, R16, RZ, PT ;  /* 0x000000ff1000720c */ /* 0x000fe20003f06270 */
[----:B------:R-:W-:-:S02]  /*1d00*/  VIADD R24, R14, 0x3c ;  /* 0x0000003c0e187836 */ /* 0x000fc40000000000 */
[--C-:B------:R-:W-:Y:S01]  /*1d10*/  @!P4 IMAD.IADD R69, R69, 0x1, -R6.reuse ;  /* 0x000000014545c824 */ /* 0x100fe200078e0a06 */
[----:B------:R-:W-:Y:S01]  /*1d20*/  ISETP.GT.U32.AND P4, PT, R6, R27, PT ;  /* 0x0000001b0600720c */ /* 0x000fe20003f84070 */
[----:B------:R-:W-:Y:S01]  /*1d30*/  VIADD R10, R14, 0x1c ;  /* 0x0000001c0e0a7836 */ /* 0x000fe20000000000 */
[----:B------:R-:W-:Y:S01]  /*1d40*/  IABS R43, R24 ;  /* 0x00000018002b7213 */ /* 0x000fe20000000000 */
[----:B------:R-:W-:Y:S01]  /*1d50*/  @!P1 IMAD.IADD R11, R11, 0x1, -R6 ;  /* 0x000000010b0b9824 */ /* 0x000fe200078e0a06 */
[C---:B------:R-:W-:Y:S01]  /*1d60*/  ISETP.GT.U32.AND P1, PT, R6.reuse, R65, PT ;  /* 0x000000410600720c */ /* 0x040fe20003f24070 */
[----:B------:R-:W-:Y:S01]  /*1d70*/  @!P2 IMAD.MOV R59, RZ, RZ, -R59 ;  /* 0x000000ffff3ba224 */ /* 0x000fe200078e0a3b */
[----:B------:R-:W-:Y:S01]  /*1d80*/  IABS R16, R10 ;  /* 0x0000000a00107213 */ /* 0x000fe20000000000 */
[----:B------:R-:W-:Y:S01]  /*1d90*/  IMAD.HI.U32 R8, R9, R43, RZ ;  /* 0x0000002b09087227 */ /* 0x000fe200078e00ff */
[----:B------:R-:W-:-:S03]  /*1da0*/  ISETP.GT.U32.AND P2, PT, R6, R11, PT ;  /* 0x0000000b0600720c */ /* 0x000fc60003f44070 */
[----:B------:R-:W-:Y:S02]  /*1db0*/  IMAD.MOV R12, RZ, RZ, -R8 ;  /* 0x000000ffff0c7224 */ /* 0x000fe400078e0a08 */
[----:B------:R-:W-:Y:S02]  /*1dc0*/  @!P4 IMAD.IADD R27, R27, 0x1, -R6 ;  /* 0x000000011b1bc824 */ /* 0x000fe400078e0a06 */
[----:B------:R-:W-:Y:S01]  /*1dd0*/  @!P0 IMAD.MOV R57, RZ, RZ, -R57 ;  /* 0x000000ffff398224 */ /* 0x000fe200078e0a39 */
[C---:B------:R-:W-:Y:S01]  /*1de0*/  ISETP.GT.U32.AND P0, PT, R6.reuse, R69, PT ;  /* 0x000000450600720c */ /* 0x040fe20003f04070 */
[----:B------:R-:W-:Y:S01]  /*1df0*/  IMAD.HI.U32 R14, R9, R73, RZ ;  /* 0x00000049090e7227 */ /* 0x000fe200078e00ff */
[----:B------:R-:W-:-:S03]  /*1e00*/  ISETP.GT.U32.AND P4, PT, R6, R27, PT ;  /* 0x0000001b0600720c */ /* 0x000fc60003f84070 */
[----:B------:R-:W-:-:S04]  /*1e10*/  IMAD.HI.U32 R8, R9, R16, RZ ;  /* 0x0000001009087227 */ /* 0x000fc800078e00ff */
[----:B------:R-:W-:Y:S01]  /*1e20*/  @!P5 IMAD.MOV R53, RZ, RZ, -R53 ;  /* 0x000000ffff35d224 */ /* 0x000fe200078e0a35 */
[C---:B------:R-:W-:Y:S01]  /*1e30*/  ISETP.GT.U32.AND P5, PT, R6.reuse, R67, PT ;  /* 0x000000430600720c */ /* 0x040fe20003fa4070 */
[----:B------:R-:W-:Y:S02]  /*1e40*/  IMAD R43, R6, R12, R43 ;  /* 0x0000000c062b7224 */ /* 0x000fe400078e022b */
[----:B------:R-:W-:-:S04]  /*1e50*/  IMAD.HI.U32 R12, R9, R71, RZ ;  /* 0x00000047090c7227 */ /* 0x000fc800078e00ff */
[----:B------:R-:W-:Y:S02]  /*1e60*/  IMAD.MOV R14, RZ, RZ, -R14 ;  /* 0x000000ffff0e7224 */ /* 0x000fe400078e0a0e */
[----:B------:R-:W-:Y:S02]  /*1e70*/  IMAD.MOV R9, RZ, RZ, -R8 ;  /* 0x000000ffff097224 */ /* 0x000fe400078e0a08 */
[----:B------:R-:W-:Y:S01]  /*1e80*/  @!P1 IMAD.IADD R65, R65, 0x1, -R6 ;  /* 0x0000000141419824 */ /* 0x000fe200078e0a06 */
[C---:B------:R-:W-:Y:S01]  /*1e90*/  ISETP.GT.U32.AND P1, PT, R6.reuse, R43, PT ;  /* 0x0000002b0600720c */ /* 0x040fe20003f24070 */
[C---:B------:R-:W-:Y:S02]  /*1ea0*/  IMAD R73, R6.reuse, R14, R73 ;  /* 0x0000000e06497224 */ /* 0x040fe400078e0249 */
[----:B------:R-:W-:Y:S02]  /*1eb0*/  IMAD R9, R6, R9, R16 ;  /* 0x0000000906097224 */ /* 0x000fe400078e0210 */
[----:B------:R-:W-:-:S02]  /*1ec0*/  IMAD.MOV R12, RZ, RZ, -R12 ;  /* 0x000000ffff0c7224 */ /* 0x000fc400078e0a0c */
[--C-:B------:R-:W-:Y:S01]  /*1ed0*/  @!P2 IMAD.IADD R11, R11, 0x1, -R6.reuse ;  /* 0x000000010b0ba824 */ /* 0x100fe200078e0a06 */
[C---:B------:R-:W-:Y:S01]  /*1ee0*/  ISETP.GT.U32.AND P2, PT, R6.reuse, R73, PT ;  /* 0x000000490600720c */ /* 0x040fe20003f44070 */
[C---:B------:R-:W-:Y:S02]  /*1ef0*/  IMAD R71, R6.reuse, R12, R71 ;  /* 0x0000000c06477224 */ /* 0x040fe400078e0247 */
[--C-:B------:R-:W-:Y:S01]  /*1f00*/  @!P0 IMAD.IADD R69, R69, 0x1, -R6.reuse ;  /* 0x0000000145458824 */ /* 0x100fe200078e0a06 */
[----:B------:R-:W-:Y:S01]  /*1f10*/  ISETP.GT.U32.AND P0, PT, R6, R9, PT ;  /* 0x000000090600720c */ /* 0x000fe20003f04070 */
[--C-:B------:R-:W-:Y:S01]  /*1f20*/  @!P5 IMAD.IADD R67, R67, 0x1, -R6.reuse ;  /* 0x000000014343d824 */ /* 0x100fe200078e0a06 */
[----:B------:R-:W-:Y:S01]  /*1f30*/  ISETP.GE.AND P5, PT, R26, RZ, PT ;  /* 0x000000ff1a00720c */ /* 0x000fe20003fa6270 */
[--C-:B------:R-:W-:Y:S01]  /*1f40*/  @!P4 IMAD.IADD R27, R27, 0x1, -R6.reuse ;  /* 0x000000011b1bc824 */ /* 0x100fe200078e0a06 */
[----:B------:R-:W-:Y:S01]  /*1f50*/  ISETP.GT.U32.AND P4, PT, R6, R71, PT ;  /* 0x000000470600720c */ /* 0x000fe20003f84070 */
[----:B------:R-:W-:Y:S01]  /*1f60*/  @!P1 IMAD.IADD R43, R43, 0x1, -R6 ;  /* 0x000000012b2b9824 */ /* 0x000fe200078e0a06 */
[----:B------:R-:W-:Y:S01]  /*1f70*/  ISETP.GE.AND P1, PT, R28, RZ, PT ;  /* 0x000000ff1c00720c */ /* 0x000fe20003f26270 */
[----:B------:R-:W-:-:S02]  /*1f80*/  @!P6 IMAD.MOV R61, RZ, RZ, -R61 ;  /* 0x000000ffff3de224 */ /* 0x000fc400078e0a3d */
[--C-:B------:R-:W-:Y:S01]  /*1f90*/  @!P2 IMAD.IADD R73, R73, 0x1, -R6.reuse ;  /* 0x000000014949a824 */ /* 0x100fe200078e0a06 */
[----:B------:R-:W-:Y:S01]  /*1fa0*/  ISETP.GT.U32.AND P6, PT, R6, R43, PT ;  /* 0x0000002b0600720c */ /* 0x000fe20003fc4070 */
[----:B------:R-:W-:Y:S01]  /*1fb0*/  @!P3 IMAD.MOV R63, RZ, RZ, -R63 ;  /* 0x000000ffff3fb224 */ /* 0x000fe200078e0a3f */
[----:B------:R-:W-:Y:S01]  /*1fc0*/  LOP3.LUT P2, RZ, R0, 0x40, RZ, 0xc0, !PT ;  /* 0x0000004000ff7812 */ /* 0x000fe2000784c0ff */
[--C-:B------:R-:W-:Y:S01]  /*1fd0*/  @!P0 IMAD.IADD R9, R9, 0x1, -R6.reuse ;  /* 0x0000000109098824 */ /* 0x100fe200078e0a06 */
[----:B------:R-:W-:Y:S01]  /*1fe0*/  ISETP.GE.AND P0, PT, R30, RZ, PT ;  /* 0x000000ff1e00720c */ /* 0x000fe20003f06270 */
[----:B------:R-:W-:Y:S01]  /*1ff0*/  @!P5 IMAD.MOV R65, RZ, RZ, -R65 ;  /* 0x000000ffff41d224 */ /* 0x000fe200078e0a41 */
[C---:B------:R-:W-:Y:S01]  /*2000*/  ISETP.GT.U32.AND P5, PT, R6.reuse, R73, PT ;  /* 0x000000490600720c */ /* 0x040fe20003fa4070 */
[--C-:B------:R-:W-:Y:S01]  /*2010*/  @!P4 IMAD.IADD R71, R71, 0x1, -R6.reuse ;  /* 0x000000014747c824 */ /* 0x100fe200078e0a06 */
[C---:B------:R-:W-:Y:S01]  /*2020*/  ISETP.GT.U32.AND P4, PT, R6.reuse, R9, PT ;  /* 0x000000090600720c */ /* 0x040fe20003f84070 */
[----:B------:R-:W-:Y:S01]  /*2030*/  @!P1 IMAD.MOV R67, RZ, RZ, -R67 ;  /* 0x000000ffff439224 */ /* 0x000fe200078e0a43 */
[----:B------:R-:W-:Y:S01]  /*2040*/  SEL R8, RZ, 0x90, !P2 ;  /* 0x00000090ff087807 */ /* 0x000fe20005000000 */
[----:B------:R-:W-:Y:S01]  /*2050*/  IMAD R7, R7, UR4, RZ ;  /* 0x0000000407077c24 */ /* 0x000fe2000f8e02ff */
[----:B------:R-:W-:Y:S01]  /*2060*/  ISETP.GT.U32.AND P1, PT, R6, R71, PT ;  /* 0x000000470600720c */ /* 0x000fe20003f24070 */
[--C-:B------:R-:W-:Y:S01]  /*2070*/  @!P6 IMAD.IADD R43, R43, 0x1, -R6.reuse ;  /* 0x000000012b2be824 */ /* 0x100fe200078e0a06 */
[----:B------:R-:W-:Y:S01]  /*2080*/  ISETP.GE.AND P3, PT, R20, RZ, PT ;  /* 0x000000ff1400720c */ /* 0x000fe20003f66270 */
[----:B------:R-:W-:Y:S01]  /*2090*/  UIADD3 UR4, UR12, 0x2000, URZ ;  /* 0x000020000c047890 */ /* 0x000fe2000fffe03f */
[----:B------:R-:W-:Y:S01]  /*20a0*/  ISETP.GE.AND P6, PT, R22, RZ, PT ;  /* 0x000000ff1600720c */ /* 0x000fe20003fc6270 */
[----:B------:R-:W-:Y:S01]  /*20b0*/  @!P0 IMAD.MOV R69, RZ, RZ, -R69 ;  /* 0x000000ffff458224 */ /* 0x000fe200078e0a45 */
[----:B------:R-:W-:Y:S01]  /*20c0*/  ISETP.GE.AND P0, PT, R10, RZ, PT ;  /* 0x000000ff0a00720c */ /* 0x000fe20003f06270 */
[--C-:B------:R-:W-:Y:S01]  /*20d0*/  @!P5 IMAD.IADD R73, R73, 0x1, -R6.reuse ;  /* 0x000000014949d824 */ /* 0x100fe200078e0a06 */
[----:B------:R-:W-:Y:S01]  /*20e0*/  ISETP.GE.AND P2, PT, R24, RZ, PT ;  /* 0x000000ff1800720c */ /* 0x000fe20003f46270 */
[--C-:B------:R-:W-:Y:S01]  /*20f0*/  @!P4 IMAD.IADD R9, R9, 0x1, -R6.reuse ;  /* 0x000000010909c824 */ /* 0x100fe200078e0a06 */
[----:B------:R-:W-:Y:S01]  /*2100*/  ISETP.GE.AND P5, PT, R32, RZ, PT ;  /* 0x000000ff2000720c */ /* 0x000fe20003fa6270 */
[----:B------:R-:W-:Y:S01]  /*2110*/  USHF.R.U32.HI UR4, URZ, 0x4, UR4 ;  /* 0x000000043f047899 */ /* 0x000fe20008011604 */
[----:B------:R-:W-:Y:S01]  /*2120*/  ISETP.GE.AND P4, PT, R18, RZ, PT ;  /* 0x000000ff1200720c */ /* 0x000fe20003f86270 */
[----:B------:R-:W-:Y:S01]  /*2130*/  @!P1 IMAD.IADD R71, R71, 0x1, -R6 ;  /* 0x0000000147479824 */ /* 0x000fe200078e0a06 */
[----:B------:R-:W-:Y:S01]  /*2140*/  ISETP.NE.AND P1, PT, R55, RZ, PT ;  /* 0x000000ff3700720c */ /* 0x000fe20003f25270 */
[----:B------:R-:W-:Y:S01]  /*2150*/  @!P3 IMAD.MOV R11, RZ, RZ, -R11 ;  /* 0x000000ffff0bb224 */ /* 0x000fe200078e0a0b */
[----:B------:R-:W-:Y:S01]  /*2160*/  LOP3.LUT R6, RZ, R55, RZ, 0x33, !PT ;  /* 0x00000037ff067212 */ /* 0x000fe200078e33ff */
[----:B------:R-:W-:Y:S01]  /*2170*/  @!P6 IMAD.MOV R27, RZ, RZ, -R27 ;  /* 0x000000ffff1be224 */ /* 0x000fe200078e0a1b */
[----:B------:R-:W-:Y:S01]  /*2180*/  LOP3.LUT R5, R8, R5, RZ, 0x3c, !PT ;  /* 0x0000000508057212 */ /* 0x000fe200078e3cff */
[----:B------:R-:W-:Y:S01]  /*2190*/  @!P0 IMAD.MOV R9, RZ, RZ, -R9 ;  /* 0x000000ffff098224 */ /* 0x000fe200078e0a09 */
[C---:B------:R-:W-:Y:S01]  /*21a0*/  SEL R17, R6.reuse, R17, !P1 ;  /* 0x0000001106117207 */ /* 0x040fe20004800000 */
[----:B------:R-:W-:Y:S01]  /*21b0*/  @!P2 IMAD.MOV R43, RZ, RZ, -R43 ;  /* 0x000000ffff2ba224 */ /* 0x000fe200078e0a2b */
[C---:B------:R-:W-:Y:S01]  /*21c0*/  LEA R134, P0, R7.reuse, UR6, 0x1 ;  /* 0x0000000607867c11 */ /* 0x040fe2000f8008ff */
[----:B------:R-:W-:Y:S01]  /*21d0*/  @!P5 IMAD.MOV R71, RZ, RZ, -R71 ;  /* 0x000000ffff47d224 */ /* 0x000fe200078e0a47 */
[C---:B------:R-:W-:Y:S01]  /*21e0*/  SEL R31, R6.reuse, R31, !P1 ;  /* 0x0000001f061f7207 */ /* 0x040fe20004800000 */
[----:B------:R-:W-:Y:S01]  /*21f0*/  @!P4 IMAD.MOV R73, RZ, RZ, -R73 ;  /* 0x000000ffff49c224 */ /* 0x000fe200078e0a49 */
[----:B------:R-:W-:Y:S01]  /*2200*/  LEA.HI.X.SX32 R135, R7, UR7, 0x1, P0 ;  /* 0x0000000707877c11 */ /* 0x000fe200080f0eff */
[----:B------:R-:W-:Y:S01]  /*2210*/  IMAD R17, R17, UR5, RZ ;  /* 0x0000000511117c24 */ /* 0x000fe2000f8e02ff */
[C---:B------:R-:W-:Y:S01]  /*2220*/  SEL R11, R6.reuse, R11, !P1 ;  /* 0x0000000b060b7207 */ /* 0x040fe20004800000 */
[----:B------:R-:W-:Y:S01]  /*2230*/  ULDC.64 UR6, c[0x0][0x218] ;  /* 0x0000860000067ab9 */ /* 0x000fe20000000a00 */
[C---:B------:R-:W-:Y:S01]  /*2240*/  SEL R13, R6.reuse, R13, !P1 ;  /* 0x0000000d060d7207 */ /* 0x040fe20004800000 */
[----:B------:R-:W-:Y:S01]  /*2250*/  IMAD R31, R31, UR5, RZ ;  /* 0x000000051f1f7c24 */ /* 0x000fe2000f8e02ff */
        /* <DEDUP_REMOVED lines=54> */
[----:B------:R-:W-:Y:S01]  /*25c0*/  SEL R6, R6, R73, !P1 ;  /* 0x0000004906067207 */ /* 0x000fe20004800000 */
[----:B------:R-:W-:Y:S01]  /*25d0*/  IMAD R69, R69, UR5, RZ ;  /* 0x0000000545457c24 */ /* 0x000fe2000f8e02ff */
[----:B------:R-:W-:Y:S01]  /*25e0*/  LEA R190, P1, R17, UR6, 0x1 ;  /* 0x0000000611be7c11 */ /* 0x000fe2000f8208ff */
[----:B------:R-:W-:Y:S01]  /*25f0*/  IMAD R71, R71, UR5, RZ ;  /* 0x0000000547477c24 */ /* 0x000fe2000f8e02ff */
[----:B------:R-:W-:Y:S01]  /*2600*/  LEA R198, P4, R11, UR6, 0x1 ;  /* 0x000000060bc67c11 */ /* 0x000fe2000f8808ff */
[----:B------:R-:W-:Y:S01]  /*2610*/  IMAD R6, R6, UR5, RZ ;  /* 0x0000000506067c24 */ /* 0x000fe2000f8e02ff */
[----:B------:R-:W-:Y:S01]  /*2620*/  LEA.HI.X.SX32 R191, R17, UR7, 0x1, P1 ;  /* 0x0000000711bf7c11 */ /* 0x000fe200088f0eff */
[----:B------:R-:W-:Y:S01]  /*2630*/  IMAD.SHL.U32 R10, R90, 0x20, RZ ;  /* 0x000000205a0a7824 */ /* 0x000fe200078e00ff */
[----:B------:R-:W-:Y:S01]  /*2640*/  LEA R182, P1, R31, UR6, 0x1 ;  /* 0x000000061fb67c11 */ /* 0x000fe2000f8208ff */
[-C--:B------:R-:W-:Y:S01]  /*2650*/  IMAD R14, R96, R90.reuse, RZ ;  /* 0x0000005a600e7224 */ /* 0x080fe200078e02ff */
[----:B------:R-:W-:Y:S01]  /*2660*/  LEA R186, P3, R13, UR6, 0x1 ;  /* 0x000000060dba7c11 */ /* 0x000fe2000f8608ff */
[-C--:B------:R-:W-:Y:S01]  /*2670*/  IMAD R16, R99, R90.reuse, RZ ;  /* 0x0000005a63107224 */ /* 0x080fe200078e02ff */
[----:B------:R-:W-:Y:S01]  /*2680*/  LEA.HI.X.SX32 R185, R31, UR7, 0x1, P1 ;  /* 0x000000071fb97c11 */ /* 0x000fe200088f0eff */
[-C--:B------:R-:W-:Y:S01]  /*2690*/  IMAD R17, R100, R90.reuse, RZ ;  /* 0x0000005a64117224 */ /* 0x080fe200078e02ff */
[----:B------:R-:W-:Y:S01]  /*26a0*/  LEA R170, P1, R45, UR6, 0x1 ;  /* 0x000000062daa7c11 */ /* 0x000fe2000f8208ff */
[-C--:B------:R-:W-:Y:S01]  /*26b0*/  IMAD R20, R103, R90.reuse, RZ ;  /* 0x0000005a67147224 */ /* 0x080fe200078e02ff */
[----:B------:R-:W-:Y:S01]  /*26c0*/  LEA R202, P2, R15, UR6, 0x1 ;  /* 0x000000060fca7c11 */ /* 0x000fe2000f8408ff */
[----:B------:R-:W-:Y:S01]  /*26d0*/  IMAD R22, R109, R90, RZ ;  /* 0x0000005a6d167224 */ /* 0x000fe200078e02ff */
[----:B------:R-:W-:Y:S01]  /*26e0*/  LEA.HI.X.SX32 R171, R45, UR7, 0x1, P1 ;  /* 0x000000072dab7c11 */ /* 0x000fe200088f0eff */
[----:B------:R-:W-:Y:S01]  /*26f0*/  USGXT.U32 UR4, UR4, 0xe ;  /* 0x0000000e0404789a */ /* 0x000fe20008000000 */
[----:B------:R-:W-:-:S02]  /*2700*/  LEA R122, P1, R9, UR6, 0x1 ;  /* 0x00000006097a7c11 */ /* 0x000fc4000f8208ff */
[----:B------:R-:W-:Y:S02]  /*2710*/  CS2R R30, SRZ ;  /* 0x00000000001e7805 */ /* 0x000fe4000001ff00 */
[----:B------:R-:W-:Y:S01]  /*2720*/  LEA.HI.X.SX32 R199, R11, UR7, 0x1, P4 ;  /* 0x000000070bc77c11 */ /* 0x000fe2000a0f0eff */
[-C--:B------:R-:W-:Y:S01]  /*2730*/  IMAD R11, R98, R90.reuse, RZ ;  /* 0x0000005a620b7224 */ /* 0x080fe200078e02ff */
[----:B------:R-:W-:Y:S02]  /*2740*/  LEA.HI.X.SX32 R165, R9, UR7, 0x1, P1 ;  /* 0x0000000709a57c11 */ /* 0x000fe400088f0eff */
[----:B------:R-:W-:Y:S01]  /*2750*/  CS2R R44, SRZ ;  /* 0x00000000002c7805 */ /* 0x000fe2000001ff00 */
[----:B------:R-:W0:Y:S01]  /*2760*/  LDC R9, c[0x0][0x23c] ;  /* 0x00008f00ff097b82 */ /* 0x000e220000000800 */
[----:B------:R-:W-:Y:S01]  /*2770*/  LEA.HI.X.SX32 R187, R13, UR7, 0x1, P3 ;  /* 0x000000070dbb7c11 */ /* 0x000fe200098f0eff */
[-C--:B------:R-:W-:Y:S01]  /*2780*/  IMAD R13, R95, R90.reuse, RZ ;  /* 0x0000005a5f0d7224 */ /* 0x080fe200078e02ff */
[----:B------:R-:W-:Y:S01]  /*2790*/  LEA.HI.X.SX32 R127, R15, UR7, 0x1, P2 ;  /* 0x000000070f7f7c11 */ /* 0x000fe200090f0eff */
[----:B------:R-:W-:Y:S01]  /*27a0*/  IMAD R15, R2, R90, RZ ;  /* 0x0000005a020f7224 */ /* 0x000fe200078e02ff */
[----:B------:R-:W-:-:S02]  /*27b0*/  LEA R196, P0, R19, UR6, 0x1 ;  /* 0x0000000613c47c11 */ /* 0x000fc4000f8008ff */
[----:B------:R-:W-:Y:S02]  /*27c0*/  CS2R R54, SRZ ;  /* 0x0000000000367805 */ /* 0x000fe4000001ff00 */
[----:B------:R-:W-:Y:S02]  /*27d0*/  LEA R188, P6, R21, UR6, 0x1 ;  /* 0x0000000615bc7c11 */ /* 0x000fe4000f8c08ff */
[----:B------:R-:W-:Y:S02]  /*27e0*/  CS2R R72, SRZ ;  /* 0x0000000000487805 */ /* 0x000fe4000001ff00 */
[----:B------:R-:W-:Y:S01]  /*27f0*/  LEA R204, P5, R23, UR6, 0x1 ;  /* 0x0000000617cc7c11 */ /* 0x000fe2000f8a08ff */
[----:B------:R-:W-:Y:S01]  /*2800*/  UMOV UR5, URZ ;  /* 0x0000003f00057c82 */ /* 0x000fe20008000000 */
[----:B------:R-:W-:Y:S01]  /*2810*/  LEA R194, P4, R25, UR6, 0x1 ;  /* 0x0000000619c27c11 */ /* 0x000fe2000f8808ff */
[----:B------:R-:W-:Y:S01]  /*2820*/  UIADD3.64 UR8, UR4, UR8, URZ ;  /* 0x0000000804087297 */ /* 0x000fe2000fffe03f */
[----:B------:R-:W-:-:S02]  /*2830*/  LEA R200, P3, R27, UR6, 0x1 ;  /* 0x000000061bc87c11 */ /* 0x000fc4000f8608ff */
[----:B------:R-:W-:Y:S02]  /*2840*/  LEA R192, P2, R29, UR6, 0x1 ;  /* 0x000000061dc07c11 */ /* 0x000fe4000f8408ff */
[----:B------:R-:W-:Y:S01]  /*2850*/  LEA.HI.X.SX32 R197, R19, UR7, 0x1, P0 ;  /* 0x0000000713c57c11 */ /* 0x000fe200080f0eff */
[-C--:B------:R-:W-:Y:S01]  /*2860*/  IMAD R19, R97, R90.reuse, RZ ;  /* 0x0000005a61137224 */ /* 0x080fe200078e02ff */
[----:B------:R-:W-:Y:S02]  /*2870*/  LEA.HI.X.SX32 R189, R21, UR7, 0x1, P6 ;  /* 0x0000000715bd7c11 */ /* 0x000fe4000b0f0eff */
[----:B------:R-:W-:Y:S01]  /*2880*/  LEA.HI.X.SX32 R129, R23, UR7, 0x1, P5 ;  /* 0x0000000717817c11 */ /* 0x000fe2000a8f0eff */
[----:B------:R-:W-:Y:S01]  /*2890*/  IMAD R23, R102, R90, RZ ;  /* 0x0000005a66177224 */ /* 0x000fe200078e02ff */
[----:B------:R-:W-:Y:S01]  /*28a0*/  LEA.HI.X.SX32 R195, R25, UR7, 0x1, P4 ;  /* 0x0000000719c37c11 */ /* 0x000fe2000a0f0eff */
[----:B0-----:R-:W-:Y:S01]  /*28b0*/  IMAD.SHL.U32 R8, R9, 0x20, RZ ;  /* 0x0000002009087824 */ /* 0x001fe200078e00ff */
[----:B------:R-:W-:-:S02]  /*28c0*/  LEA.HI.X.SX32 R201, R27, UR7, 0x1, P3 ;  /* 0x000000071bc97c11 */ /* 0x000fc400098f0eff */
[----:B------:R-:W-:Y:S02]  /*28d0*/  CS2R R24, SRZ ;  /* 0x0000000000187805 */ /* 0x000fe4000001ff00 */
[----:B------:R-:W-:Y:S02]  /*28e0*/  LEA.HI.X.SX32 R193, R29, UR7, 0x1, P2 ;  /* 0x000000071dc17c11 */ /* 0x000fe400090f0eff */
[----:B------:R-:W-:Y:S02]  /*28f0*/  CS2R R26, SRZ ;  /* 0x00000000001a7805 */ /* 0x000fe4000001ff00 */
[----:B------:R-:W-:Y:S02]  /*2900*/  LEA R184, P0, R33, UR6, 0x1 ;  /* 0x0000000621b87c11 */ /* 0x000fe4000f8008ff */
[----:B------:R-:W-:Y:S02]  /*2910*/  CS2R R28, SRZ ;  /* 0x00000000001c7805 */ /* 0x000fe4000001ff00 */
[----:B------:R-:W-:Y:S01]  /*2920*/  LEA R180, P6, R35, UR6, 0x1 ;  /* 0x0000000623b47c11 */ /* 0x000fe2000f8c08ff */
[----:B------:R-:W-:Y:S01]  /*2930*/  IMAD R9, R104, R9, RZ ;  /* 0x0000000968097224 */ /* 0x000fe200078e02ff */
[----:B------:R-:W-:-:S02]  /*2940*/  LEA R178, P5, R37, UR6, 0x1 ;  /* 0x0000000625b27c11 */ /* 0x000fc4000f8a08ff */
[----:B------:R-:W-:Y:S02]  /*2950*/  LEA R176, P4, R39, UR6, 0x1 ;  /* 0x0000000627b07c11 */ /* 0x000fe4000f8808ff */
[----:B------:R-:W-:Y:S02]  /*2960*/  LEA R174, P3, R41, UR6, 0x1 ;  /* 0x0000000629ae7c11 */ /* 0x000fe4000f8608ff */
[----:B------:R-:W-:Y:S02]  /*2970*/  LEA R168, P2, R43, UR6, 0x1 ;  /* 0x000000062ba87c11 */ /* 0x000fe4000f8408ff */
[----:B------:R-:W-:Y:S02]  /*2980*/  LEA.HI.X.SX32 R183, R33, UR7, 0x1, P0 ;  /* 0x0000000721b77c11 */ /* 0x000fe400080f0eff */
[----:B------:R-:W-:Y:S02]  /*2990*/  CS2R R32, SRZ ;  /* 0x0000000000207805 */ /* 0x000fe4000001ff00 */
[----:B------:R-:W-:-:S02]  /*29a0*/  LEA.HI.X.SX32 R181, R35, UR7, 0x1, P6 ;  /* 0x0000000723b57c11 */ /* 0x000fc4000b0f0eff */
[----:B------:R-:W-:Y:S02]  /*29b0*/  CS2R R34, SRZ ;  /* 0x0000000000227805 */ /* 0x000fe4000001ff00 */
[----:B------:R-:W-:Y:S02]  /*29c0*/  LEA.HI.X.SX32 R179, R37, UR7, 0x1, P5 ;  /* 0x0000000725b37c11 */ /* 0x000fe4000a8f0eff */
[----:B------:R-:W-:Y:S02]  /*29d0*/  CS2R R36, SRZ ;  /* 0x0000000000247805 */ /* 0x000fe4000001ff00 */
[----:B------:R-:W-:Y:S02]  /*29e0*/  LEA.HI.X.SX32 R177, R39, UR7, 0x1, P4 ;  /* 0x0000000727b17c11 */ /* 0x000fe4000a0f0eff */
[----:B------:R-:W-:Y:S02]  /*29f0*/  CS2R R38, SRZ ;  /* 0x0000000000267805 */ /* 0x000fe4000001ff00 */
[----:B------:R-:W-:-:S02]  /*2a00*/  LEA.HI.X.SX32 R175, R41, UR7, 0x1, P3 ;  /* 0x0000000729af7c11 */ /* 0x000fc400098f0eff */
[----:B------:R-:W-:Y:S02]  /*2a10*/  CS2R R40, SRZ ;  /* 0x0000000000287805 */ /* 0x000fe4000001ff00 */
[----:B------:R-:W-:Y:S02]  /*2a20*/  LEA.HI.X.SX32 R169, R43, UR7, 0x1, P2 ;  /* 0x000000072ba97c11 */ /* 0x000fe400090f0eff */
[----:B------:R-:W-:Y:S02]  /*2a30*/  CS2R R42, SRZ ;  /* 0x00000000002a7805 */ /* 0x000fe4000001ff00 */
[----:B------:R-:W-:Y:S02]  /*2a40*/  LEA R172, P0, R47, UR6, 0x1 ;  /* 0x000000062fac7c11 */ /* 0x000fe4000f8008ff */
[----:B------:R-:W-:Y:S02]  /*2a50*/  LEA R166, P6, R49, UR6, 0x1 ;  /* 0x0000000631a67c11 */ /* 0x000fe4000f8c08ff */
[----:B------:R-:W-:-:S02]  /*2a60*/  LEA R158, P5, R51, UR6, 0x1 ;  /* 0x00000006339e7c11 */ /* 0x000fc4000f8a08ff */
[----:B------:R-:W-:Y:S02]  /*2a70*/  LEA R156, P4, R53, UR6, 0x1 ;  /* 0x00000006359c7c11 */ /* 0x000fe4000f8808ff */
[----:B------:R-:W-:Y:S02]  /*2a80*/  LEA R160, P3, R57, UR6, 0x1 ;  /* 0x0000000639a07c11 */ /* 0x000fe4000f8608ff */
[----:B------:R-:W-:Y:S02]  /*2a90*/  LEA R124, P2, R59, UR6, 0x1 ;  /* 0x000000063b7c7c11 */ /* 0x000fe4000f8408ff */
[----:B------:R-:W-:Y:S02]  /*2aa0*/  LEA R111, P1, R6, UR6, 0x1 ;  /* 0x00000006066f7c11 */ /* 0x000fe4000f8208ff */
[----:B------:R-:W-:Y:S02]  /*2ab0*/  LEA.HI.X.SX32 R173, R47, UR7, 0x1, P0 ;  /* 0x000000072fad7c11 */ /* 0x000fe400080f0eff */
[----:B------:R-:W-:-:S02]  /*2ac0*/  CS2R R46, SRZ ;  /* 0x00000000002e7805 */ /* 0x000fc4000001ff00 */
[----:B------:R-:W-:Y:S02]  /*2ad0*/  LEA.HI.X.SX32 R167, R49, UR7, 0x1, P6 ;  /* 0x0000000731a77c11 */ /* 0x000fe4000b0f0eff */
[----:B------:R-:W-:Y:S02]  /*2ae0*/  CS2R R48, SRZ ;  /* 0x0000000000307805 */ /* 0x000fe4000001ff00 */
[----:B------:R-:W-:Y:S02]  /*2af0*/  LEA.HI.X.SX32 R159, R51, UR7, 0x1, P5 ;  /* 0x00000007339f7c11 */ /* 0x000fe4000a8f0eff */
[----:B------:R-:W-:Y:S02]  /*2b00*/  CS2R R50, SRZ ;  /* 0x0000000000327805 */ /* 0x000fe4000001ff00 */
[----:B------:R-:W-:Y:S02]  /*2b10*/  LEA.HI.X.SX32 R157, R53, UR7, 0x1, P4 ;  /* 0x00000007359d7c11 */ /* 0x000fe4000a0f0eff */
[----:B------:R-:W-:-:S02]  /*2b20*/  CS2R R52, SRZ ;  /* 0x0000000000347805 */ /* 0x000fc4000001ff00 */
[----:B------:R-:W-:Y:S02]  /*2b30*/  LEA.HI.X.SX32 R161, R57, UR7, 0x1, P3 ;  /* 0x0000000739a17c11 */ /* 0x000fe400098f0eff */
[----:B------:R-:W-:Y:S02]  /*2b40*/  CS2R R56, SRZ ;  /* 0x0000000000387805 */ /* 0x000fe4000001ff00 */
[----:B------:R-:W-:Y:S02]  /*2b50*/  LEA.HI.X.SX32 R163, R59, UR7, 0x1, P2 ;  /* 0x000000073ba37c11 */ /* 0x000fe400090f0eff */
[----:B------:R-:W-:Y:S02]  /*2b60*/  CS2R R58, SRZ ;  /* 0x00000000003a7805 */ /* 0x000fe4000001ff00 */
[----:B------:R-:W-:Y:S02]  /*2b70*/  LEA.HI.X.SX32 R150, R6, UR7, 0x1, P1 ;  /* 0x0000000706967c11 */ /* 0x000fe400088f0eff */
[----:B------:R-:W-:-:S02]  /*2b80*/  LEA R126, P0, R61, UR6, 0x1 ;  /* 0x000000063d7e7c11 */ /* 0x000fc4000f8008ff */
[----:B------:R-:W-:Y:S02]  /*2b90*/  LEA R128, P6, R63, UR6, 0x1 ;  /* 0x000000063f807c11 */ /* 0x000fe4000f8c08ff */
[----:B------:R-:W-:Y:S02]  /*2ba0*/  LEA R146, P5, R65, UR6, 0x1 ;  /* 0x0000000641927c11 */ /* 0x000fe4000f8a08ff */
[----:B------:R-:W-:Y:S02]  /*2bb0*/  LEA R148, P4, R67, UR6, 0x1 ;  /* 0x0000000643947c11 */ /* 0x000fe4000f8808ff */
[----:B------:R-:W-:Y:S02]  /*2bc0*/  LEA R144, P3, R69, UR6, 0x1 ;  /* 0x0000000645907c11 */ /* 0x000fe4000f8608ff */
[----:B------:R-:W-:Y:S01]  /*2bd0*/  LEA R152, P2, R71, UR6, 0x1 ;  /* 0x0000000647987c11 */ /* 0x000fe2000f8408ff */
[----:B------:R-:W-:Y:S01]  /*2be0*/  USHF.R.U32.HI UR6, URZ, 0x4, UR12 ;  /* 0x000000043f067899 */ /* 0x000fe2000801160c */
[----:B------:R-:W-:-:S02]  /*2bf0*/  LOP3.LUT R7, R2, 0xc, RZ, 0xfc, !PT ;  /* 0x0000000c02077812 */ /* 0x000fc400078efcff */
[----:B------:R-:W-:Y:S01]  /*2c00*/  LOP3.LUT R6, R2, 0x12, RZ, 0xfc, !PT ;  /* 0x0000001202067812 */ /* 0x000fe200078efcff */
[----:B------:R-:W-:Y:S01]  /*2c10*/  USGXT.U32 UR6, UR6, 0xe ;  /* 0x0000000e0606789a */ /* 0x000fe20008000000 */
[----:B------:R-:W-:Y:S01]  /*2c20*/  LEA.HI.X.SX32 R147, R61, UR7, 0x1, P0 ;  /* 0x000000073d937c11 */ /* 0x000fe200080f0eff */
[-C--:B------:R-:W-:Y:S01]  /*2c30*/  IMAD R21, R7, R90.reuse, RZ ;  /* 0x0000005a07157224 */ /* 0x080fe200078e02ff */
[----:B------:R-:W-:Y:S01]  /*2c40*/  LEA.HI.X.SX32 R149, R63, UR7, 0x1, P6 ;  /* 0x000000073f957c11 */ /* 0x000fe2000b0f0eff */
[----:B------:R-:W-:Y:S01]  /*2c50*/  IMAD R18, R6, R90, RZ ;  /* 0x0000005a06127224 */ /* 0x000fe200078e02ff */
        /* <DEDUP_REMOVED lines=8> */
[----:B------:R-:W-:-:S02]  /*2ce0*/  CS2R R68, SRZ ;  /* 0x0000000000447805 */ /* 0x000fc4000001ff00 */
[----:B------:R-:W-:Y:S01]  /*2cf0*/  CS2R R70, SRZ ;  /* 0x0000000000467805 */ /* 0x000fe2000001ff00 */
[----:B------:R-:W-:Y:S01]  /*2d00*/  IMAD R90, R105, R90, RZ ;  /* 0x0000005a695a7224 */ /* 0x000fe200078e02ff */
[C---:B------:R-:W-:Y:S01]  /*2d10*/  LOP3.LUT R93, R5.reuse, 0x20, RZ, 0x3c, !PT ;  /* 0x00000020055d7812 */ /* 0x040fe200078e3cff */
[----:B------:R-:W-:Y:S01]  /*2d20*/  UMOV UR7, URZ ;  /* 0x0000003f00077c82 */ /* 0x000fe20008000000 */
[C---:B------:R-:W-:Y:S01]  /*2d30*/  LOP3.LUT R92, R5.reuse, 0x40, RZ, 0x3c, !PT ;  /* 0x00000040055c7812 */ /* 0x040fe200078e3cff */
[----:B------:R-:W-:Y:S01]  /*2d40*/  UIADD3.64 UR10, UR6, -UR10, URZ ;  /* 0x8000000a060a7297 */ /* 0x000fe2000fffe03f */
[----:B------:R-:W-:-:S11]  /*2d50*/  LOP3.LUT R94, R5, 0x60, RZ, 0x3c, !PT ;  /* 0x00000060055e7812 */ /* 0x000fd600078e3cff */
.L_x_1:
[----:B------:R-:W-:Y:S01]  /*2d60*/  ISETP.GE.AND P1, PT, R105, UR13, PT ;  /* 0x0000000d69007c0c */ /* 0x000fe2000bf26270 */
[----:B------:R-:W-:Y:S01]  /*2d70*/  IMAD.WIDE R114, R90, 0x2, R134 ;  /* 0x000000025a727825 */ /* 0x000fe200078e0286 */
[----:B------:R-:W-:Y:S02]  /*2d80*/  PRMT R118, RZ, 0x7610, R118 ;  /* 0x00007610ff767816 */ /* 0x000fe40000000076 */
[----:B------:R-:W-:Y:S01]  /*2d90*/  ISETP.GE.AND P0, PT, R2, UR13, PT ;  /* 0x0000000d02007c0c */ /* 0x000fe2000bf06270 */
[----:B------:R-:W-:Y:S01]  /*2da0*/  IMAD.WIDE R112, R15, 0x2, R134 ;  /* 0x000000020f707825 */ /* 0x000fe200078e0286 */
[----:B------:R-:W-:Y:S02]  /*2db0*/  ISETP.GE.AND P2, PT, R106, UR13, PT ;  /* 0x0000000d6a007c0c */ /* 0x000fe4000bf46270 */
[----:B------:R-:W-:Y:S01]  /*2dc0*/  PRMT R110, RZ, 0x7610, R110 ;  /* 0x00007610ff6e7816 */ /* 0x000fe2000000006e */
[----:B------:R-:W-:Y:S01]  /*2dd0*/  IMAD.WIDE R130, R89, 0x2, R134 ;  /* 0x0000000259827825 */ /* 0x000fe200078e0286 */
[----:B------:R-:W-:-:S03]  /*2de0*/  PRMT R125, RZ, 0x7610, R125 ;  /* 0x00007610ff7d7816 */ /* 0x000fc6000000007d */
[----:B------:R-:W2:Y:S01]  /*2df0*/  @!P1 LDG.E.U16 R118, desc[UR14][R114.64] ;  /* 0x0000000e72769981 */ /* 0x000ea2000c1e1500 */
[----:B------:R-:W-:Y:S01]  /*2e00*/  ISETP.GE.AND P1, PT, R109, UR13, PT ;  /* 0x0000000d6d007c0c */ /* 0x000fe2000bf26270 */
[----:B------:R-:W-:Y:S01]  /*2e10*/  IMAD.WIDE R138, R22, 0x2, R134 ;  /* 0x00000002168a7825 */ /* 0x000fe200078e0286 */
[----:B------:R-:W-:Y:S01]  /*2e20*/  PRMT R12, RZ, 0x7610, R12 ;  /* 0x00007610ff0c7816 */ /* 0x000fe2000000000c */
[----:B------:R-:W3:Y:S01]  /*2e30*/  @!P0 LDG.E.U16 R110, desc[UR14][R112.64] ;  /* 0x0000000e706e8981 */ /* 0x000ee2000c1e1500 */
[----:B------:R-:W-:Y:S02]  /*2e40*/  ISETP.GE.AND P0, PT, R107, UR13, PT ;  /* 0x0000000d6b007c0c */ /* 0x000fe4000bf06270 */
[----:B------:R-:W-:Y:S01]  /*2e50*/  ISETP.GE.AND P3, PT, R108, UR13, PT ;  /* 0x0000000d6c007c0c */ /* 0x000fe2000bf66270 */
[----:B------:R0:W4:Y:S01]  /*2e60*/  @!P2 LDG.E.U16 R125, desc[UR14][R130.64] ;  /* 0x0000000e827da981 */ /* 0x000122000c1e1500 */
[----:B------:R-:W-:Y:S01]  /*2e70*/  ISETP.GE.AND P2, PT, R7, UR13, PT ;  /* 0x0000000d07007c0c */ /* 0x000fe2000bf46270 */
[----:B------:R-:W-:Y:S01]  /*2e80*/  IMAD.WIDE R136, R88, 0x2, R134 ;  /* 0x0000000258887825 */ /* 0x000fe200078e0286 */
[----:B------:R-:W-:-:S03]  /*2e90*/  PRMT R117, RZ, 0x7610, R117 ;  /* 0x00007610ff757816 */ /* 0x000fc60000000075 */
[----:B------:R-:W5:Y:S01]  /*2ea0*/  @!P1 LDG.E.U16 R12, desc[UR14][R138.64] ;  /* 0x0000000e8a0c9981 */ /* 0x000f62000c1e1500 */
[----:B------:R-:W-:Y:S02]  /*2eb0*/  ISETP.GE.AND P1, PT, R6, UR13, PT ;  /* 0x0000000d06007c0c */ /* 0x000fe4000bf26270 */
[----:B------:R-:W-:Y:S01]  /*2ec0*/  PRMT R123, RZ, 0x7610, R123 ;  /* 0x00007610ff7b7816 */ /* 0x000fe2000000007b */
[----:B0-----:R-:W-:Y:S01]  /*2ed0*/  IMAD.WIDE R130, R21, 0x2, R134 ;  /* 0x0000000215827825 */ /* 0x001fe200078e0286 */
[----:B------:R0:W4:Y:S01]  /*2ee0*/  @!P0 LDG.E.U16 R117, desc[UR14][R136.64] ;  /* 0x0000000e88758981 */ /* 0x000122000c1e1500 */
[----:B------:R-:W-:Y:S02]  /*2ef0*/  PRMT R222, RZ, 0x7610, R222 ;  /* 0x00007610ffde7816 */ /* 0x000fe400000000de */
[----:B------:R-:W-:Y:S01]  /*2f00*/  PRMT R112, RZ, 0x7610, R112 ;  /* 0x00007610ff707816 */ /* 0x000fe20000000070 */
[----:B------:R-:W4:Y:S01]  /*2f10*/  @!P2 LDG.E.U16 R123, desc[UR14][R130.64] ;  /* 0x0000000e827ba981 */ /* 0x000f22000c1e1500 */
[----:B------:R-:W-:Y:S01]  /*2f20*/  ISETP.GE.AND P4, PT, R103, UR13, PT ;  /* 0x0000000d67007c0c */ /* 0x000fe2000bf86270 */
[----:B------:R-:W-:Y:S01]  /*2f30*/  IMAD.WIDE R120, R91, 0x2, R134 ;  /* 0x000000025b787825 */ /* 0x000fe200078e0286 */
[----:B------:R-:W-:-:S02]  /*2f40*/  ISETP.GE.AND P0, PT, R102, UR13, PT ;  /* 0x0000000d66007c0c */ /* 0x000fc4000bf06270 */
[----:B------:R-:W-:Y:S01]  /*2f50*/  ISETP.GE.AND P2, PT, R100, UR13, PT ;  /* 0x0000000d64007c0c */ /* 0x000fe2000bf46270 */
[----:B0-----:R-:W-:Y:S01]  /*2f60*/  IMAD.WIDE R136, R18, 0x2, R134 ;  /* 0x0000000212887825 */ /* 0x001fe200078e0286 */
[----:B------:R0:W2:Y:S01]  /*2f70*/  @!P3 LDG.E.U16 R112, desc[UR14][R120.64] ;  /* 0x0000000e7870b981 */ /* 0x0000a2000c1e1500 */
[----:B------:R-:W-:-:S03]  /*2f80*/  PRMT R115, RZ, 0x7610, R115 ;  /* 0x00007610ff737816 */ /* 0x000fc60000000073 */
[----:B------:R-:W4:Y:S01]  /*2f90*/  @!P1 LDG.E.U16 R222, desc[UR14][R136.64] ;  /* 0x0000000e88de9981 */ /* 0x000f22000c1e1500 */
[----:B------:R-:W-:Y:S01]  /*2fa0*/  ISETP.GE.AND P1, PT, R96, UR13, PT ;  /* 0x0000000d60007c0c */ /* 0x000fe2000bf26270 */
[----:B------:R-:W-:Y:S01]  /*2fb0*/  IMAD.WIDE R132, R20, 0x2, R134 ;  /* 0x0000000214847825 */ /* 0x000fe200078e0286 */
[----:B------:R-:W-:Y:S02]  /*2fc0*/  PRMT R114, RZ, 0x7610, R114 ;  /* 0x00007610ff727816 */ /* 0x000fe40000000072 */
[----:B0-----:R-:W-:Y:S01]  /*2fd0*/  PRMT R121, RZ, 0x7610, R121 ;  /* 0x00007610ff797816 */ /* 0x001fe20000000079 */
[--C-:B------:R-:W-:Y:S01]  /*2fe0*/  IMAD.WIDE R142, R23, 0x2, R134.reuse ;  /* 0x00000002178e7825 */ /* 0x100fe200078e0286 */
[----:B------:R0:W4:Y:S03]  /*2ff0*/  @!P4 LDG.E.U16 R115, desc[UR14][R132.64] ;  /* 0x0000000e8473c981 */ /* 0x000126000c1e1500 */
[----:B------:R-:W-:Y:S01]  /*3000*/  IMAD.WIDE R138, R17, 0x2, R134 ;  /* 0x00000002118a7825 */ /* 0x000fe200078e0286 */
[----:B------:R-:W5:Y:S01]  /*3010*/  @!P0 LDG.E.U16 R114, desc[UR14][R142.64] ;  /* 0x0000000e8e728981 */ /* 0x000f62000c1e1500 */
[----:B------:R-:W-:-:S02]  /*3020*/  PRMT R220, RZ, 0x7610, R220 ;  /* 0x00007610ffdc7816 */ /* 0x000fc400000000dc */
[----:B------:R-:W-:Y:S01]  /*3030*/  ISETP.GE.AND P3, PT, R99, UR13, PT ;  /* 0x0000000d63007c0c */ /* 0x000fe2000bf66270 */
[----:B------:R-:W4:Y:S01]  /*3040*/  @!P2 LDG.E.U16 R121, desc[UR14][R138.64] ;  /* 0x0000000e8a79a981 */ /* 0x000f22000c1e1500 */
[----:B------:R-:W-:Y:S01]  /*3050*/  ISETP.GE.AND P0, PT, R97, UR13, PT ;  /* 0x0000000d61007c0c */ /* 0x000fe2000bf06270 */
[----:B0-----:R-:W-:Y:S01]  /*3060*/  IMAD.WIDE R132, R14, 0x2, R134 ;  /* 0x000000020e847825 */ /* 0x001fe200078e0286 */
[----:B------:R-:W-:Y:S02]  /*3070*/  ISETP.GE.AND P4, PT, R95, UR13, PT ;  /* 0x0000000d5f007c0c */ /* 0x000fe4000bf86270 */
[----:B------:R-:W-:Y:S02]  /*3080*/  ISETP.GE.AND P2, PT, R98, UR13, PT ;  /* 0x0000000d62007c0c */ /* 0x000fe4000bf46270 */
[----:B------:R0:W4:Y:S01]  /*3090*/  @!P1 LDG.E.U16 R220, desc[UR14][R132.64] ;  /* 0x0000000e84dc9981 */ /* 0x000122000c1e1500 */
[----:B------:R-:W-:Y:S01]  /*30a0*/  PRMT R113, RZ, 0x7610, R113 ;  /* 0x00007610ff717816 */ /* 0x000fe20000000071 */
[----:B------:R-:W-:Y:S01]  /*30b0*/  IMAD.WIDE R140, R16, 0x2, R134 ;  /* 0x00000002108c7825 */ /* 0x000fe200078e0286 */
[----:B------:R-:W-:-:S02]  /*30c0*/  PRMT R116, RZ, 0x7610, R116 ;  /* 0x00007610ff747816 */ /* 0x000fc40000000074 */
[----:B------:R-:W-:Y:S01]  /*30d0*/  PRMT R119, RZ, 0x7610, R119 ;  /* 0x00007610ff777816 */ /* 0x000fe20000000077 */
[----:B------:R-:W-:Y:S01]  /*30e0*/  IMAD.WIDE R130, R19, 0x2, R134 ;  /* 0x0000000213827825 */ /* 0x000fe200078e0286 */
[----:B------:R-:W4:Y:S03]  /*30f0*/  @!P3 LDG.E.U16 R113, desc[UR14][R140.64] ;  /* 0x0000000e8c71b981 */ /* 0x000f26000c1e1500 */
[--C-:B0-----:R-:W-:Y:S01]  /*3100*/  IMAD.MOV.U32 R132, RZ, RZ, R111.reuse ;  /* 0x000000ffff847224 */ /* 0x101fe200078e006f */
[----:B------:R-:W-:Y:S01]  /*3110*/  PRMT R111, RZ, 0x7610, R111 ;  /* 0x00007610ff6f7816 */ /* 0x000fe2000000006f */
[--C-:B------:R-:W-:Y:S01]  /*3120*/  IMAD.WIDE R142, R13, 0x2, R134.reuse ;  /* 0x000000020d8e7825 */ /* 0x100fe200078e0286 */
[----:B------:R0:W4:Y:S03]  /*3130*/  @!P0 LDG.E.U16 R116, desc[UR14][R130.64] ;  /* 0x0000000e82748981 */ /* 0x000126000c1e1500 */
[----:B------:R-:W-:Y:S01]  /*3140*/  IMAD.WIDE R136, R11, 0x2, R134 ;  /* 0x000000020b887825 */ /* 0x000fe200078e0286 */
[----:B------:R-:W4:Y:S04]  /*3150*/  @!P4 LDG.E.U16 R119, desc[UR14][R142.64] ;  /* 0x0000000e8e77c981 */ /* 0x000f28000c1e1500 */
[----:B------:R1:W4:Y:S01]  /*3160*/  @!P2 LDG.E.U16 R111, desc[UR14][R136.64] ;  /* 0x0000000e886fa981 */ /* 0x000322000c1e1500 */
[----:B------:R-:W-:Y:S01]  /*3170*/  BAR.SYNC.DEFER_BLOCKING 0x0 ;  /* 0x0000000000007b1d */ /* 0x000fe20000010000 */
[----:B------:R-:W-:Y:S01]  /*3180*/  ISETP.GE.AND P0, PT, R104, UR13, PT ;  /* 0x0000000d68007c0c */ /* 0x000fe2000bf06270 */
[----:B0-----:R-:W-:-:S02]  /*3190*/  IMAD.MOV.U32 R130, RZ, RZ, R152 ;  /* 0x000000ffff827224 */ /* 0x001fc400078e0098 */
[----:B------:R-:W-:Y:S02]  /*31a0*/  IMAD.MOV.U32 R131, RZ, RZ, R155 ;  /* 0x000000ffff837224 */ /* 0x000fe400078e009b */
[----:B------:R-:W-:Y:S01]  /*31b0*/  IMAD.MOV.U32 R133, RZ, RZ, R150 ;  /* 0x000000ffff857224 */ /* 0x000fe200078e0096 */
[----:B------:R-:W-:Y:S01]  /*31c0*/  PRMT R218, RZ, 0x7610, R218 ;  /* 0x00007610ffda7816 */ /* 0x000fe200000000da */
[----:B------:R-:W-:Y:S01]  /*31d0*/  IMAD.WIDE R138, R9, 0x2, R130 ;  /* 0x00000002098a7825 */ /* 0x000fe200078e0282 */
[----:B------:R-:W-:-:S03]  /*31e0*/  PRMT R206, RZ, 0x7610, R206 ;  /* 0x00007610ffce7816 */ /* 0x000fc600000000ce */
[----:B------:R-:W-:Y:S01]  /*31f0*/  IMAD.WIDE R140, R9, 0x2, R132 ;  /* 0x00000002098c7825 */ /* 0x000fe200078e0284 */
[----:B------:R-:W-:-:S03]  /*3200*/  PRMT R216, RZ, 0x7610, R216 ;  /* 0x00007610ffd87816 */ /* 0x000fc600000000d8 */
[----:B-1----:R-:W-:Y:S02]  /*3210*/  IMAD.MOV.U32 R136, RZ, RZ, R126 ;  /* 0x000000ffff887224 */ /* 0x002fe400078e007e */
[----:B------:R-:W-:Y:S02]  /*3220*/  IMAD.MOV.U32 R137, RZ, RZ, R147 ;  /* 0x000000ffff897224 */ /* 0x000fe400078e0093 */
[----:B------:R-:W-:Y:S02]  /*3230*/  IMAD.MOV.U32 R142, RZ, RZ, R148 ;  /* 0x000000ffff8e7224 */ /* 0x000fe400078e0094 */
[----:B------:R-:W-:Y:S01]  /*3240*/  IMAD.MOV.U32 R143, RZ, RZ, R153 ;  /* 0x000000ffff8f7224 */ /* 0x000fe200078e0099 */
[----:B------:R0:W4:Y:S04]  /*3250*/  @!P0 LDG.E.U16 R218, desc[UR14][R140.64] ;  /* 0x0000000e8cda8981 */ /* 0x000128000c1e1500 */
[----:B------:R1:W4:Y:S01]  /*3260*/  @!P0 LDG.E.U16 R206, desc[UR14][R138.64] ;  /* 0x0000000e8ace8981 */ /* 0x000322000c1e1500 */
[----:B------:R-:W-:Y:S01]  /*3270*/  PRMT R214, RZ, 0x7610, R214 ;  /* 0x00007610ffd67816 */ /* 0x000fe200000000d6 */
[----:B------:R-:W-:Y:S01]  /*3280*/  IMAD.WIDE R154, R9, 0x2, R136 ;  /* 0x00000002099a7825 */ /* 0x000fe200078e0288 */
[----:B------:R-:W-:-:S03]  /*3290*/  PRMT R126, RZ, 0x7610, R126 ;  /* 0x00007610ff7e7816 */ /* 0x000fc6000000007e */
[----:B0-----:R-:W-:Y:S02]  /*32a0*/  IMAD.MOV.U32 R140, RZ, RZ, R146 ;  /* 0x000000ffff8c7224 */ /* 0x001fe400078e0092 */
[----:B------:R-:W-:Y:S02]  /*32b0*/  IMAD.MOV.U32 R141, RZ, RZ, R151 ;  /* 0x000000ffff8d7224 */ /* 0x000fe400078e0097 */
[--C-:B-1----:R-:W-:Y:S02]  /*32c0*/  IMAD.MOV.U32 R138, RZ, RZ, R128.reuse ;  /* 0x000000ffff8a7224 */ /* 0x102fe400078e0080 */
[----:B------:R-:W-:Y:S01]  /*32d0*/  IMAD.MOV.U32 R139, RZ, RZ, R149 ;  /* 0x000000ffff8b7224 */ /* 0x000fe200078e0095 */
[----:B------:R-:W-:Y:S01]  /*32e0*/  PRMT R128, RZ, 0x7610, R128 ;  /* 0x00007610ff807816 */ /* 0x000fe20000000080 */
[----:B------:R-:W-:Y:S01]  /*32f0*/  IMAD.WIDE R146, R9, 0x2, R144 ;  /* 0x0000000209927825 */ /* 0x000fe200078e0290 */
[----:B------:R-:W-:-:S03]  /*3300*/  PRMT R212, RZ, 0x7610, R212 ;  /* 0x00007610ffd47816 */ /* 0x000fc600000000d4 */
[C---:B------:R-:W-:Y:S01]  /*3310*/  IMAD.WIDE R148, R9.reuse, 0x2, R142 ;  /* 0x0000000209947825 */ /* 0x040fe200078e028e */
[----:B------:R0:W4:Y:S03]  /*3320*/  @!P0 LDG.E.U16 R216, desc[UR14][R146.64] ;  /* 0x0000000e92d88981 */ /* 0x000126000c1e1500 */
[C---:B------:R-:W-:Y:S01]  /*3330*/  IMAD.WIDE R150, R9.reuse, 0x2, R140 ;  /* 0x0000000209967825 */ /* 0x040fe200078e028c */
[----:B------:R1:W4:Y:S03]  /*3340*/  @!P0 LDG.E.U16 R128, desc[UR14][R148.64] ;  /* 0x0000000e94808981 */ /* 0x000326000c1e1500 */
[----:B------:R-:W-:Y:S01]  /*3350*/  IMAD.WIDE R152, R9, 0x2, R138 ;  /* 0x0000000209987825 */ /* 0x000fe200078e028a */
[----:B------:R1:W4:Y:S03]  /*3360*/  @!P0 LDG.E.U16 R214, desc[UR14][R150.64] ;  /* 0x0000000e96d68981 */ /* 0x000326000c1e1500 */
[----:B0-----:R-:W-:Y:S01]  /*3370*/  IMAD.MOV.U32 R146, RZ, RZ, R158 ;  /* 0x000000ffff927224 */ /* 0x001fe200078e009e */
[----:B------:R0:W4:Y:S01]  /*3380*/  @!P0 LDG.E.U16 R126, desc[UR14][R152.64] ;  /* 0x0000000e987e8981 */ /* 0x000122000c1e1500 */
[----:B------:R-:W-:-:S02]  /*3390*/  IMAD.MOV.U32 R147, RZ, RZ, R159 ;  /* 0x000000ffff937224 */ /* 0x000fc400078e009f */
[----:B-1----:R-:W-:Y:S01]  /*33a0*/  IMAD.MOV.U32 R148, RZ, RZ, R156 ;  /* 0x000000ffff947224 */ /* 0x002fe200078e009c */
[----:B------:R1:W4:Y:S01]  /*33b0*/  @!P0 LDG.E.U16 R212, desc[UR14][R154.64] ;  /* 0x0000000e9ad48981 */ /* 0x000322000c1e1500 */
[----:B------:R-:W-:Y:S02]  /*33c0*/  IMAD.MOV.U32 R149, RZ, RZ, R157 ;  /* 0x000000ffff957224 */ /* 0x000fe400078e009d */
[----:B------:R-:W-:Y:S02]  /*33d0*/  IMAD.MOV.U32 R150, RZ, RZ, R160 ;  /* 0x000000ffff967224 */ /* 0x000fe400078e00a0 */
[----:B------:R-:W-:Y:S02]  /*33e0*/  IMAD.MOV.U32 R151, RZ, RZ, R161 ;  /* 0x000000ffff977224 */ /* 0x000fe400078e00a1 */
[----:B0-----:R-:W-:Y:S02]  /*33f0*/  IMAD.MOV.U32 R152, RZ, RZ, R124 ;  /* 0x000000ffff987224 */ /* 0x001fe400078e007c */
[----:B------:R-:W-:-:S02]  /*3400*/  IMAD.MOV.U32 R153, RZ, RZ, R163 ;  /* 0x000000ffff997224 */ /* 0x000fc400078e00a3 */
[----:B-1----:R-:W-:Y:S02]  /*3410*/  IMAD.MOV.U32 R154, RZ, RZ, R122 ;  /* 0x000000ffff9a7224 */ /* 0x002fe400078e007a */
[----:B------:R-:W-:Y:S01]  /*3420*/  IMAD.MOV.U32 R155, RZ, RZ, R165 ;  /* 0x000000ffff9b7224 */ /* 0x000fe200078e00a5 */
[----:B------:R-:W-:Y:S01]  /*3430*/  PRMT R124, RZ, 0x7610, R124 ;  /* 0x00007610ff7c7816 */ /* 0x000fe2000000007c */
[C---:B------:R-:W-:Y:S01]  /*3440*/  IMAD.WIDE R158, R9.reuse, 0x2, R152 ;  /* 0x00000002099e7825 */ /* 0x040fe200078e0298 */
[----:B------:R-:W-:Y:S02]  /*3450*/  PRMT R210, RZ, 0x7610, R210 ;  /* 0x00007610ffd27816 */ /* 0x000fe400000000d2 */
[----:B------:R-:W-:Y:S01]  /*3460*/  PRMT R122, RZ, 0x7610, R122 ;  /* 0x00007610ff7a7816 */ /* 0x000fe2000000007a */
[C---:B------:R-:W-:Y:S01]  /*3470*/  IMAD.WIDE R156, R9.reuse, 0x2, R154 ;  /* 0x00000002099c7825 */ /* 0x040fe200078e029a */
[----:B------:R-:W-:Y:S02]  /*3480*/  PRMT R208, RZ, 0x7610, R208 ;  /* 0x00007610ffd07816 */ /* 0x000fe400000000d0 */
[----:B------:R-:W-:Y:S01]  /*3490*/  PRMT R120, RZ, 0x7610, R120 ;  /* 0x00007610ff787816 */ /* 0x000fe20000000078 */
        /* <DEDUP_REMOVED lines=87> */
[----:B---3--:R-:W-:Y:S02]  /*3a10*/  IMAD.MOV.U32 R190, RZ, RZ, R196 ;  /* 0x000000ffffbe7224 */ /* 0x008fe400078e00c4 */
        /* <DEDUP_REMOVED lines=13> */
[----:B------:R-:W3:Y:S03]  /*3af0*/  @!P0 LDG.E.U16 R246, desc[UR14][R196.64] ;  /* 0x0000000ec4f68981 */ /* 0x000ee6000c1e1500 */
[C---:B------:R-:W-:Y:S01]  /*3b00*/  IMAD.WIDE R202, R9.reuse, 0x2, R188 ;  /* 0x0000000209ca7825 */ /* 0x040fe200078e02bc */
[----:B------:R-:W3:Y:S03]  /*3b10*/  @!P0 LDG.E.U16 R250, desc[UR14][R198.64] ;  /* 0x0000000ec6fa8981 */ /* 0x000ee6000c1e1500 */
[----:B------:R-:W-:Y:S01]  /*3b20*/  IMAD.WIDE R204, R9, 0x2, R186 ;  /* 0x0000000209cc7825 */ /* 0x000fe200078e02ba */
[----:B------:R-:W3:Y:S04]  /*3b30*/  @!P0 LDG.E.U16 R127, desc[UR14][R200.64] ;  /* 0x0000000ec87f8981 */ /* 0x000ee8000c1e1500 */
[----:B------:R-:W3:Y:S04]  /*3b40*/  @!P0 LDG.E.U16 R129, desc[UR14][R202.64] ;  /* 0x0000000eca818981 */ /* 0x000ee8000c1e1500 */
[----:B------:R-:W3:Y:S04]  /*3b50*/  @!P0 LDG.E.U16 R211, desc[UR14][R204.64] ;  /* 0x0000000eccd38981 */ /* 0x000ee8000c1e1500 */
[----:B------:R-:W-:Y:S04]  /*3b60*/  STS.U16 [R5+UR12+0x2000], R110 ;  /* 0x0020006e05007988 */ /* 0x000fe8000800040c */
[----:B--2---:R-:W-:Y:S04]  /*3b70*/  STS.U16 [R5+UR12+0x2400], R112 ;  /* 0x0024007005007988 */ /* 0x004fe8000800040c */
[----:B-----5:R-:W-:Y:S04]  /*3b80*/  STS.U16 [R5+UR12+0x2800], R114 ;  /* 0x0028007205007988 */ /* 0x020fe8000800040c */
[----:B----4-:R-:W-:Y:S04]  /*3b90*/  STS.U16 [R5+UR12+0x2c00], R116 ;  /* 0x002c007405007988 */ /* 0x010fe8000800040c */
[----:B------:R-:W-:Y:S04]  /*3ba0*/  STS.U16 [R93+UR12+0x2100], R118 ;  /* 0x002100765d007988 */ /* 0x000fe8000800040c */
        /* <DEDUP_REMOVED lines=11> */
[----:B------:R-:W-:Y:S04]  /*3c60*/  STS.U16 [R5+UR12], R218 ;  /* 0x000000da05007988 */ /* 0x000fe8000800040c */
        /* <DEDUP_REMOVED lines=26> */
[----:B---3--:R-:W-:Y:S04]  /*3e10*/  STS.U16 [R93+UR12+0x1700], R246 ;  /* 0x001700f65d007988 */ /* 0x008fe8000800040c */
[----:B------:R-:W-:Y:S04]  /*3e20*/  STS.U16 [R93+UR12+0x1900], R250 ;  /* 0x001900fa5d007988 */ /* 0x000fe8000800040c */
[----:B------:R-:W-:Y:S04]  /*3e30*/  STS.U16 [R93+UR12+0x1b00], R127 ;  /* 0x001b007f5d007988 */ /* 0x000fe8000800040c */
[----:B------:R0:W-:Y:S04]  /*3e40*/  STS.U16 [R93+UR12+0x1d00], R129 ;  /* 0x001d00815d007988 */ /* 0x0001e8000800040c */
[----:B------:R1:W-:Y:S01]  /*3e50*/  STS.U16 [R93+UR12+0x1f00], R211 ;  /* 0x001f00d35d007988 */ /* 0x0003e2000800040c */
[----:B------:R2:W-:Y:S06]  /*3e60*/  MEMBAR.ALL.CTA ;  /* 0x0000000000007992 */ /* 0x0005ec0000008000 */
[----:B--2---:R-:W2:Y:S02]  /*3e70*/  FENCE.VIEW.ASYNC.S ;  /* 0x00000000000073c6 */ /* 0x004ea40000000000 */
[----:B--2---:R-:W-:Y:S06]  /*3e80*/  BAR.SYNC.DEFER_BLOCKING 0x0 ;  /* 0x0000000000007b1d */ /* 0x004fec0000010000 */
[----:B------:R-:W-:Y:S01]  /*3e90*/  UMOV UR16, UR4 ;  /* 0x0000000400107c82 */ /* 0x000fe20008000000 */
[----:B------:R-:W-:Y:S01]  /*3ea0*/  UMOV UR17, 0x40000040 ;  /* 0x4000004000117882 */ /* 0x000fe20000000000 */
[----:B------:R-:W-:Y:S01]  /*3eb0*/  UMOV UR18, UR6 ;  /* 0x0000000600127c82 */ /* 0x000fe20008000000 */
[----:B------:R-:W-:Y:S01]  /*3ec0*/  UMOV UR19, 0x80000020 ;  /* 0x8000002000137882 */ /* 0x000fe20000000000 */
[----:B------:R-:W-:-:S06]  /*3ed0*/  WARPGROUP.ARRIVE ;  /* 0x00000000000079c5 */ /* 0x000fcc0000000000 */
[----:B------:R-:W-:Y:S01]  /*3ee0*/  HGMMA.64x128x16.F32 R24, gdesc[UR16].tnspA, R24 ;  /* 0x21e00000101879f0 */ /* 0x000fe20008700818 */
[----:B------:R-:W-:Y:S02]  /*3ef0*/  VIADD R101, R101, 0xffffffff ;  /* 0xffffffff65657836 */ /* 0x000fe40000000000 */
[----:B------:R-:W-:-:S03]  /*3f00*/  IMAD.WIDE R182, R8, 0x2, R182 ;  /* 0x0000000208b67825 */ /* 0x000fc600078e02b6 */
[----:B------:R-:W-:Y:S01]  /*3f10*/  ISETP.NE.U32.AND P0, PT, R101, RZ, PT ;  /* 0x000000ff6500720c */ /* 0x000fe20003f05070 */
[----:B------:R-:W-:-:S05]  /*3f20*/  IMAD.WIDE R200, R8, 0x2, R194 ;  /* 0x0000000208c87825 */ /* 0x000fca00078e02c2 */
[----:B------:R-:W-:Y:S01]  /*3f30*/  HGMMA.64x128x16.F32 R24, gdesc[UR8].tnspA, R24, gsb0 ;  /* 0x21e00000081879f0 */ /* 0x000fe20008000818 */
[----:B------:R-:W-:Y:S02]  /*3f40*/  IMAD.MOV.U32 R194, RZ, RZ, R182 ;  /* 0x000000ffffc27224 */ /* 0x000fe400078e00b6 */
[----:B------:R-:W-:Y:S02]  /*3f50*/  IMAD.MOV.U32 R195, RZ, RZ, R183 ;  /* 0x000000ffffc37224 */ /* 0x000fe400078e00b7 */
[----:B------:R-:W-:-:S04]  /*3f60*/  IMAD.WIDE R178, R8, 0x2, R178 ;  /* 0x0000000208b27825 */ /* 0x000fc800078e02b2 */
[----:B------:R-:W-:-:S04]  /*3f70*/  IMAD.WIDE R182, R8, 0x2, R166 ;  /* 0x0000000208b67825 */ /* 0x000fc800078e02a6 */
[----:B------:R-:W-:Y:S01]  /*3f80*/  IMAD.WIDE R168, R8, 0x2, R168 ;  /* 0x0000000208a87825 */ /* 0x000fe200078e02a8 */
[----:B------:R-:W-:-:S03]  /*3f90*/  UIADD3 UR13, UR13, -0x20, URZ ;  /* 0xffffffe00d0d7890 */ /* 0x000fc6000fffe03f */
[----:B0-----:R-:W-:-:S04]  /*3fa0*/  IMAD.WIDE R128, R8, 0x2, R192 ;  /* 0x0000000208807825 */ /* 0x001fc800078e02c0 */
[----:B------:R-:W-:-:S04]  /*3fb0*/  IMAD.WIDE R198, R8, 0x2, R186 ;  /* 0x0000000208c67825 */ /* 0x000fc800078e02ba */
        /* <DEDUP_REMOVED lines=8> */
[----:B------:R-:W-:Y:S02]  /*4040*/  IMAD.MOV.U32 R190, RZ, RZ, R178 ;  /* 0x000000ffffbe7224 */ /* 0x000fe400078e00b2 */
[----:B------:R-:W-:Y:S02]  /*4050*/  IMAD.MOV.U32 R191, RZ, RZ, R179 ;  /* 0x000000ffffbf7224 */ /* 0x000fe400078e00b3 */
[----:B------:R-:W-:Y:S02]  /*4060*/  IMAD.MOV.U32 R185, RZ, RZ, R183 ;  /* 0x000000ffffb97224 */ /* 0x000fe400078e00b7 */
        /* <DEDUP_REMOVED lines=19> */
[----:B------:R-:W-:Y:S01]  /*41a0*/  IMAD.WIDE R156, R8, 0x2, R148 ;  /* 0x00000002089c7825 */ /* 0x000fe200078e0294 */
[----:B------:R-:W-:-:S03]  /*41b0*/  WARPGROUP.DEPBAR.LE gsb0, 0x0 ;  /* 0x00008000000079c5 */ /* 0x000fc60000010000 */
[----:B------:R-:W-:Y:S02]  /*41c0*/  IMAD.MOV.U32 R160, RZ, RZ, R150 ;  /* 0x000000ffffa07224 */ /* 0x000fe400078e0096 */
[----:B------:R-:W-:Y:S02]  /*41d0*/  IMAD.MOV.U32 R161, RZ, RZ, R151 ;  /* 0x000000ffffa17224 */ /* 0x000fe400078e0097 */
[----:B------:R-:W-:Y:S02]  /*41e0*/  IMAD.MOV.U32 R124, RZ, RZ, R152 ;  /* 0x000000ffff7c7224 */ /* 0x000fe400078e0098 */
[----:B------:R-:W-:Y:S02]  /*41f0*/  IMAD.MOV.U32 R163, RZ, RZ, R153 ;  /* 0x000000ffffa37224 */ /* 0x000fe400078e0099 */
[----:B------:R-:W-:Y:S02]  /*4200*/  IMAD.MOV.U32 R165, RZ, RZ, R155 ;  /* 0x000000ffffa57224 */ /* 0x000fe400078e009b */
[----:B------:R-:W-:-:S02]  /*4210*/  IMAD.MOV.U32 R122, RZ, RZ, R154 ;  /* 0x000000ffff7a7224 */ /* 0x000fc400078e009a */
[----:B------:R-:W-:Y:S02]  /*4220*/  IMAD.MOV.U32 R126, RZ, RZ, R136 ;  /* 0x000000ffff7e7224 */ /* 0x000fe400078e0088 */
[----:B------:R-:W-:Y:S02]  /*4230*/  IMAD.MOV.U32 R147, RZ, RZ, R137 ;  /* 0x000000ffff937224 */ /* 0x000fe400078e0089 */
[----:B------:R-:W-:Y:S02]  /*4240*/  IMAD.MOV.U32 R128, RZ, RZ, R138 ;  /* 0x000000ffff807224 */ /* 0x000fe400078e008a */
[----:B------:R-:W-:Y:S02]  /*4250*/  IMAD.MOV.U32 R149, RZ, RZ, R139 ;  /* 0x000000ffff957224 */ /* 0x000fe400078e008b */
[----:B------:R-:W-:-:S04]  /*4260*/  IMAD.WIDE R144, R8, 0x2, R144 ;  /* 0x0000000208907825 */ /* 0x000fc800078e0290 */
        /* <DEDUP_REMOVED lines=8> */
[----:B------:R-:W-:Y:S01]  /*42f0*/  IMAD.MOV.U32 R150, RZ, RZ, R133 ;  /* 0x000000ffff967224 */ /* 0x000fe200078e0085 */
[----:B-1----:R-:W-:Y:S06]  /*4300*/  @P0 BRA `(.L_x_1) ;  /* 0xffffffe800940947 */ /* 0x002fec000383ffff */
[----:B------:R-:W-:Y:S02]  /*4310*/  F2FP.F16.F32.PACK_AB R83, R87, R83 ;  /* 0x000000535753723e */ /* 0x000fe400000000ff */
[----:B------:R-:W-:Y:S02]  /*4320*/  F2FP.F16.F32.PACK_AB R82, R86, R82 ;  /* 0x000000525652723e */ /* 0x000fe400000000ff */
[----:B------:R-:W-:Y:S02]  /*4330*/  F2FP.F16.F32.PACK_AB R81, R85, R81 ;  /* 0x000000515551723e */ /* 0x000fe400000000ff */
[----:B------:R-:W-:Y:S02]  /*4340*/  F2FP.F16.F32.PACK_AB R80, R84, R80 ;  /* 0x000000505450723e */ /* 0x000fe400000000ff */
[----:B------:R-:W-:Y:S02]  /*4350*/  F2FP.F16.F32.PACK_AB R75, R79, R75 ;  /* 0x0000004b4f4b723e */ /* 0x000fe400000000ff */
[----:B------:R-:W-:-:S02]  /*4360*/  F2FP.F16.F32.PACK_AB R74, R78, R74 ;  /* 0x0000004a4e4a723e */ /* 0x000fc400000000ff */
        /* <DEDUP_REMOVED lines=25> */
[----:B------:R-:W-:-:S07]  /*4500*/  F2FP.F16.F32.PACK_AB R8, R28, R24 ;  /* 0x000000181c08723e */ /* 0x000fce00000000ff */
.L_x_0:
[----:B------:R-:W-:Y:S01]  /*4510*/  BAR.SYNC.DEFER_BLOCKING 0x0 ;  /* 0x0000000000007b1d */ /* 0x000fe20000010000 */
[C---:B------:R-:W-:Y:S01]  /*4520*/  IMAD.SHL.U32 R6, R0.reuse, 0x80, RZ ;  /* 0x0000008000067824 */ /* 0x040fe200078e00ff */
[C-C-:B------:R-:W-:Y:S01]  /*4530*/  LOP3.LUT R93, R3.reuse, 0x2, R2.reuse, 0xfe, !PT ;  /* 0x00000002035d7812 */ /* 0x140fe200078efe02 */
[C---:B------:R-:W-:Y:S01]  /*4540*/  IMAD.SHL.U32 R29, R0.reuse, 0x10, RZ ;  /* 0x00000010001d7824 */ /* 0x040fe200078e00ff */
[----:B------:R-:W-:Y:S01]  /*4550*/  LOP3.LUT R91, R3, 0x4, R2, 0xfe, !PT ;  /* 0x00000004035b7812 */ /* 0x000fe200078efe02 */
[----:B------:R-:W-:Y:S01]  /*4560*/  IMAD.SHL.U32 R5, R0, 0x8, RZ ;  /* 0x0000000800057824 */ /* 0x000fe200078e00ff */
[----:B------:R-:W-:Y:S01]  /*4570*/  LOP3.LUT R7, R6, 0x400, RZ, 0xc0, !PT ;  /* 0x0000040006077812 */ /* 0x000fe200078ec0ff */
[----:B------:R-:W-:Y:S01]  /*4580*/  ULDC.64 UR6, c[0x0][0x228] ;  /* 0x00008a0000067ab9 */ /* 0x000fe20000000a00 */
[----:B------:R-:W-:Y:S01]  /*4590*/  LOP3.LUT R0, R29, 0x70, RZ, 0xc0, !PT ;  /* 0x000000701d007812 */ /* 0x000fe200078ec0ff */
[----:B------:R-:W-:Y:S01]  /*45a0*/  ULDC UR4, c[0x0][0x244] ;  /* 0x0000910000047ab9 */ /* 0x000fe20000000800 */
[----:B------:R-:W-:-:S02]  /*45b0*/  LOP3.LUT R6, R5, 0x380, RZ, 0xc0, !PT ;  /* 0x0000038005067812 */ /* 0x000fc400078ec0ff */
[----:B------:R-:W-:Y:S02]  /*45c0*/  IADD3 R7, R7, UR12, R0 ;  /* 0x0000000c07077c10 */ /* 0x000fe4000fffe000 */
[----:B------:R-:W-:Y:S01]  /*45d0*/  LOP3.LUT R29, R29, 0x7f0, RZ, 0xc0, !PT ;  /* 0x000007f01d1d7812 */ /* 0x000fe200078ec0ff */
[----:B------:R-:W0:Y:S01]  /*45e0*/  LDC R0, c[0x0][0x248] ;  /* 0x00009200ff007b82 */ /* 0x000e220000000800 */
[----:B------:R-:W-:Y:S01]  /*45f0*/  ISETP.GE.AND P0, PT, R4, UR6, PT ;  /* 0x0000000604007c0c */ /* 0x000fe2000bf06270 */
[----:B------:R-:W-:Y:S01]  /*4600*/  IMAD.IADD R76, R6, 0x1, R7 ;  /* 0x00000001064c7824 */ /* 0x000fe200078e0207 */
[C---:B------:R-:W-:Y:S01]  /*4610*/  LOP3.LUT R5, R3.reuse, R2, RZ, 0xfc, !PT ;  /* 0x0000000203057212 */ /* 0x040fe200078efcff */
[----:B------:R-:W-:Y:S01]  /*4620*/  IMAD R4, R4, UR4, RZ ;  /* 0x0000000404047c24 */ /* 0x000fe2000f8e02ff */
[C-C-:B------:R-:W-:Y:S01]  /*4630*/  LOP3.LUT R89, R3.reuse, 0x6, R2.reuse, 0xfe, !PT ;  /* 0x0000000603597812 */ /* 0x140fe200078efe02 */
[----:B------:R-:W-:Y:S01]  /*4640*/  ULDC.64 UR4, c[0x0][0x220] ;  /* 0x0000880000047ab9 */ /* 0x000fe20000000a00 */
[C-C-:B------:R-:W-:Y:S01]  /*4650*/  LOP3.LUT R87, R3.reuse, 0x8, R2.reuse, 0xfe, !PT ;  /* 0x0000000803577812 */ /* 0x140fe200078efe02 */
[----:B------:R-:W-:Y:S01]  /*4660*/  STSM.16.M88.4 [R76], R8 ;  /* 0x000000084c007844 */ /* 0x000fe20000000200 */
[----:B------:R-:W-:-:S02]  /*4670*/  LOP3.LUT R85, R3, 0xa, R2, 0xfe, !PT ;  /* 0x0000000a03557812 */ /* 0x000fc400078efe02 */
[C-C-:B------:R-:W-:Y:S01]  /*4680*/  LOP3.LUT R79, R3.reuse, 0xc, R2.reuse, 0xfe, !PT ;  /* 0x0000000c034f7812 */ /* 0x140fe200078efe02 */
[----:B------:R-:W-:Y:S01]  /*4690*/  BAR.SYNC.DEFER_BLOCKING 0x0 ;  /* 0x0000000000007b1d */ /* 0x000fe20000010000 */
[C-C-:B------:R-:W-:Y:S02]  /*46a0*/  LOP3.LUT R77, R3.reuse, 0xe, R2.reuse, 0xfe, !PT ;  /* 0x0000000e034d7812 */ /* 0x140fe400078efe02 */
[C-C-:B------:R-:W-:Y:S02]  /*46b0*/  LOP3.LUT R71, R3.reuse, 0x10, R2.reuse, 0xfe, !PT ;  /* 0x0000001003477812 */ /* 0x140fe400078efe02 */
[C-C-:B------:R-:W-:Y:S02]  /*46c0*/  LOP3.LUT R69, R3.reuse, 0x12, R2.reuse, 0xfe, !PT ;  /* 0x0000001203457812 */ /* 0x140fe400078efe02 */
[C-C-:B------:R-:W-:Y:S02]  /*46d0*/  LOP3.LUT R63, R3.reuse, 0x14, R2.reuse, 0xfe, !PT ;  /* 0x00000014033f7812 */ /* 0x140fe400078efe02 */
[----:B------:R-:W-:-:S02]  /*46e0*/  LOP3.LUT R61, R3, 0x16, R2, 0xfe, !PT ;  /* 0x00000016033d7812 */ /* 0x000fc400078efe02 */
[C-C-:B------:R-:W-:Y:S02]  /*46f0*/  LOP3.LUT R55, R3.reuse, 0x18, R2.reuse, 0xfe, !PT ;  /* 0x0000001803377812 */ /* 0x140fe400078efe02 */
[C-C-:B------:R-:W-:Y:S02]  /*4700*/  LOP3.LUT R53, R3.reuse, 0x1a, R2.reuse, 0xfe, !PT ;  /* 0x0000001a03357812 */ /* 0x140fe400078efe02 */
[C-C-:B------:R-:W-:Y:S02]  /*4710*/  LOP3.LUT R47, R3.reuse, 0x1c, R2.reuse, 0xfe, !PT ;  /* 0x0000001c032f7812 */ /* 0x140fe400078efe02 */
[C-C-:B------:R-:W-:Y:S02]  /*4720*/  LOP3.LUT R45, R3.reuse, 0x1e, R2.reuse, 0xfe, !PT ;  /* 0x0000001e032d7812 */ /* 0x140fe400078efe02 */
[C-C-:B------:R-:W-:Y:S02]  /*4730*/  LOP3.LUT R126, R3.reuse, 0x20, R2.reuse, 0xfe, !PT ;  /* 0x00000020037e7812 */ /* 0x140fe400078efe02 */
[----:B------:R-:W-:-:S02]  /*4740*/  LOP3.LUT R125, R3, 0x22, R2, 0xfe, !PT ;  /* 0x00000022037d7812 */ /* 0x000fc400078efe02 */
[C-C-:B------:R-:W-:Y:S01]  /*4750*/  LOP3.LUT R124, R3.reuse, 0x24, R2.reuse, 0xfe, !PT ;  /* 0x00000024037c7812 */ /* 0x140fe200078efe02 */
[----:B------:R-:W1:Y:S01]  /*4760*/  LDS.128 R32, [R29+UR12] ;  /* 0x0000000c1d207984 */ /* 0x000e620008000c00 */
[C-C-:B------:R-:W-:Y:S02]  /*4770*/  LOP3.LUT R123, R3.reuse, 0x26, R2.reuse, 0xfe, !PT ;  /* 0x00000026037b7812 */ /* 0x140fe400078efe02 */
[C-C-:B------:R-:W-:Y:S01]  /*4780*/  LOP3.LUT R122, R3.reuse, 0x28, R2.reuse, 0xfe, !PT ;  /* 0x00000028037a7812 */ /* 0x140fe200078efe02 */
[----:B------:R-:W-:Y:S01]  /*4790*/  BAR.SYNC.DEFER_BLOCKING 0x0 ;  /* 0x0000000000007b1d */ /* 0x000fe20000010000 */
        /* <DEDUP_REMOVED lines=9> */
[C-C-:B------:R-:W-:Y:S02]  /*4830*/  LOP3.LUT R112, R3.reuse, 0x3c, R2.reuse, 0xfe, !PT ;  /* 0x0000003c03707812 */ /* 0x140fe400078efe02 */
[C-C-:B------:R-:W-:Y:S02]  /*4840*/  LOP3.LUT R111, R3.reuse, 0x3e, R2.reuse, 0xfe, !PT ;  /* 0x0000003e036f7812 */ /* 0x140fe400078efe02 */
[C-C-:B------:R-:W-:Y:S01]  /*4850*/  LOP3.LUT R110, R3.reuse, 0x40, R2.reuse, 0xfe, !PT ;  /* 0x00000040036e7812 */ /* 0x140fe200078efe02 */
[----:B------:R-:W-:Y:S01]  /*4860*/  STSM.16.M88.4 [R76], R36 ;  /* 0x000000244c007844 */ /* 0x000fe20000000200 */
[C-C-:B------:R-:W-:Y:S02]  /*4870*/  LOP3.LUT R109, R3.reuse, 0x42, R2.reuse, 0xfe, !PT ;  /* 0x00000042036d7812 */ /* 0x140fe400078efe02 */
[C-C-:B------:R-:W-:Y:S01]  /*4880*/  LOP3.LUT R108, R3.reuse, 0x44, R2.reuse, 0xfe, !PT ;  /* 0x00000044036c7812 */ /* 0x140fe200078efe02 */
[----:B------:R-:W-:Y:S01]  /*4890*/  BAR.SYNC.DEFER_BLOCKING 0x0 ;  /* 0x0000000000007b1d */ /* 0x000fe20000010000 */
        /* <DEDUP_REMOVED lines=11> */
[C-C-:B------:R-:W-:Y:S01]  /*4950*/  LOP3.LUT R96, R3.reuse, 0x5c, R2.reuse, 0xfe, !PT ;  /* 0x0000005c03607812 */ /* 0x140fe200078efe02 */
[----:B------:R-:W2:Y:S01]  /*4960*/  LDS.128 R24, [R29+UR12] ;  /* 0x0000000c1d187984 */ /* 0x000ea20008000c00 */
        /* <DEDUP_REMOVED lines=15> */
[----:B------:R3:W-:Y:S01]  /*4a60*/  STSM.16.M88.4 [R76], R40 ;  /* 0x000000284c007844 */ /* 0x0007e20000000200 */
[C-C-:B------:R-:W-:Y:S02]  /*4a70*/  LOP3.LUT R46, R3.reuse, 0x7a, R2.reuse, 0xfe, !PT ;  /* 0x0000007a032e7812 */ /* 0x140fe400078efe02 */
[C-C-:B------:R-:W-:Y:S01]  /*4a80*/  LOP3.LUT R44, R3.reuse, 0x7c, R2.reuse, 0xfe, !PT ;  /* 0x0000007c032c7812 */ /* 0x140fe200078efe02 */
[----:B------:R-:W-:Y:S01]  /*4a90*/  BAR.SYNC.DEFER_BLOCKING 0x0 ;  /* 0x0000000000007b1d */ /* 0x000fe20000010000 */
[----:B------:R-:W-:Y:S02]  /*4aa0*/  LOP3.LUT R2, R3, 0x7e, R2, 0xfe, !PT ;  /* 0x0000007e03027812 */ /* 0x000fe400078efe02 */
[----:B------:R-:W-:Y:S02]  /*4ab0*/  LEA R3, P1, R4, UR4, 0x1 ;  /* 0x0000000404037c11 */ /* 0x000fe4000f8208ff */
[----:B------:R-:W-:-:S02]  /*4ac0*/  ISETP.LT.AND P2, PT, R5, UR7, !P0 ;  /* 0x0000000705007c0c */ /* 0x000fc4000c741270 */
[----:B------:R-:W-:Y:S02]  /*4ad0*/  LEA.HI.X.SX32 R28, R4, UR5, 0x1, P1 ;  /* 0x00000005041c7c11 */ /* 0x000fe400088f0eff */
[C---:B------:R-:W-:Y:S01]  /*4ae0*/  ISETP.LT.AND P3, PT, R91.reuse, UR7, !P0 ;  /* 0x000000075b007c0c */ /* 0x040fe2000c761270 */
[-C--:B0-----:R-:W-:Y:S01]  /*4af0*/  IMAD R91, R91, R0.reuse, RZ ;  /* 0x000000005b5b7224 */ /* 0x081fe200078e02ff */
[----:B------:R-:W-:Y:S01]  /*4b00*/  ISETP.LT.AND P4, PT, R89, UR7, !P0 ;  /* 0x0000000759007c0c */ /* 0x000fe2000c781270 */
[-C--:B---3--:R-:W-:Y:S02]  /*4b10*/  IMAD R43, R5, R0.reuse, RZ ;  /* 0x00000000052b7224 */ /* 0x088fe400078e02ff */
[----:B------:R-:W-:Y:S01]  /*4b20*/  IMAD R89, R89, R0, RZ ;  /* 0x0000000059597224 */ /* 0x000fe200078e02ff */
[-C--:B------:R-:W-:Y:S02]  /*4b30*/  LEA R38, P6, R91, R3.reuse, 0x1 ;  /* 0x000000035b267211 */ /* 0x080fe400078c08ff */
[----:B------:R-:W-:-:S02]  /*4b40*/  LEA R30, P1, R43, R3, 0x1 ;  /* 0x000000032b1e7211 */ /* 0x000fc400078208ff */
[----:B------:R-:W-:Y:S02]  /*4b50*/  LEA R40, P5, R89, R3, 0x1 ;  /* 0x0000000359287211 */ /* 0x000fe400078a08ff */
[----:B------:R-:W-:Y:S01]  /*4b60*/  LEA.HI.X.SX32 R31, R43, R28, 0x1, P1 ;  /* 0x0000001c2b1f7211 */ /* 0x000fe200008f0eff */
[----:B------:R-:W-:Y:S01]  /*4b70*/  IMAD R43, R0, 0x20, R43 ;  /* 0x00000020002b7824 */ /* 0x000fe200078e022b */
[C---:B------:R-:W-:Y:S01]  /*4b80*/  ISETP.LT.AND P1, PT, R93.reuse, UR7, !P0 ;  /* 0x000000075d007c0c */ /* 0x040fe2000c721270 */
[----:B------:R-:W0:Y:S01]  /*4b90*/  LDS.128 R20, [R29+UR12] ;  /* 0x0000000c1d147984 */ /* 0x000e220008000c00 */
[----:B------:R-:W-:Y:S01]  /*4ba0*/  IMAD R93, R93, R0, RZ ;  /* 0x000000005d5d7224 */ /* 0x000fe200078e02ff */
[-C--:B------:R-:W-:Y:S01]  /*4bb0*/  LEA.HI.X.SX32 R39, R91, R28.reuse, 0x1, P6 ;  /* 0x0000001c5b277211 */ /* 0x080fe200030f0eff */
[----:B------:R-:W-:Y:S01]  /*4bc0*/  BAR.SYNC.DEFER_BLOCKING 0x0 ;  /* 0x0000000000007b1d */ /* 0x000fe20000010000 */
[----:B------:R-:W-:Y:S02]  /*4bd0*/  LEA.HI.X.SX32 R41, R89, R28, 0x1, P5 ;  /* 0x0000001c59297211 */ /* 0x000fe400028f0eff */
[C---:B------:R-:W-:Y:S01]  /*4be0*/  ISETP.LT.AND P5, PT, R85.reuse, UR7, !P0 ;  /* 0x0000000755007c0c */ /* 0x040fe2000c7a1270 */
[----:B------:R-:W-:-:S02]  /*4bf0*/  IMAD R85, R85, R0, RZ ;  /* 0x0000000055557224 */ /* 0x000fc400078e02ff */
[----:B------:R-:W-:Y:S02]  /*4c00*/  STSM.16.M88.4 [R76], R48 ;  /* 0x000000304c007844 */ /* 0x000fe40000000200 */
[----:B------:R-:W-:Y:S06]  /*4c10*/  BAR.SYNC.DEFER_BLOCKING 0x0 ;  /* 0x0000000000007b1d */ /* 0x000fec0000010000 */
[----:B------:R-:W3:Y:S02]  /*4c20*/  LDS.128 R16, [R29+UR12] ;  /* 0x0000000c1d107984 */ /* 0x000ee40008000c00 */
[----:B------:R-:W-:Y:S06]  /*4c30*/  BAR.SYNC.DEFER_BLOCKING 0x0 ;  /* 0x0000000000007b1d */ /* 0x000fec0000010000 */
[----:B------:R-:W-:Y:S02]  /*4c40*/  STSM.16.M88.4 [R76], R56 ;  /* 0x000000384c007844 */ /* 0x000fe40000000200 */
[----:B------:R-:W-:Y:S06]  /*4c50*/  BAR.SYNC.DEFER_BLOCKING 0x0 ;  /* 0x0000000000007b1d */ /* 0x000fec0000010000 */
[----:B------:R-:W4:Y:S02]  /*4c60*/  LDS.128 R12, [R29+UR12] ;  /* 0x0000000c1d0c7984 */ /* 0x000f240008000c00 */
[----:B------:R-:W-:Y:S06]  /*4c70*/  BAR.SYNC.DEFER_BLOCKING 0x0 ;  /* 0x0000000000007b1d */ /* 0x000fec0000010000 */
[----:B------:R-:W-:Y:S02]  /*4c80*/  STSM.16.M88.4 [R76], R64 ;  /* 0x000000404c007844 */ /* 0x000fe40000000200 */
[----:B------:R-:W-:Y:S06]  /*4c90*/  BAR.SYNC.DEFER_BLOCKING 0x0 ;  /* 0x0000000000007b1d */ /* 0x000fec0000010000 */
[----:B------:R-:W5:Y:S02]  /*4ca0*/  LDS.128 R8, [R29+UR12] ;  /* 0x0000000c1d087984 */ /* 0x000f640008000c00 */
[----:B------:R-:W-:Y:S06]  /*4cb0*/  BAR.SYNC.DEFER_BLOCKING 0x0 ;  /* 0x0000000000007b1d */ /* 0x000fec0000010000 */
[----:B------:R-:W-:Y:S02]  /*4cc0*/  STSM.16.M88.4 [R76], R72 ;  /* 0x000000484c007844 */ /* 0x000fe40000000200 */
[----:B------:R-:W-:Y:S06]  /*4cd0*/  BAR.SYNC.DEFER_BLOCKING 0x0 ;  /* 0x0000000000007b1d */ /* 0x000fec0000010000 */
[----:B------:R-:W5:Y:S02]  /*4ce0*/  LDS.128 R4, [R29+UR12] ;  /* 0x0000000c1d047984 */ /* 0x000f640008000c00 */
[----:B------:R-:W-:Y:S06]  /*4cf0*/  BAR.SYNC.DEFER_BLOCKING 0x0 ;  /* 0x0000000000007b1d */ /* 0x000fec0000010000 */
[----:B------:R-:W-:Y:S02]  /*4d00*/  STSM.16.M88.4 [R76], R80 ;  /* 0x000000504c007844 */ /* 0x000fe40000000200 */
[----:B------:R-:W-:Y:S06]  /*4d10*/  BAR.SYNC.DEFER_BLOCKING 0x0 ;  /* 0x0000000000007b1d */ /* 0x000fec0000010000 */
[----:B-1----:R1:W-:Y:S01]  /*4d20*/  @P2 STG.E.U16 desc[UR14][R30.64], R32 ;  /* 0x000000201e002986 */ /* 0x0023e2000c10150e */
[----:B------:R-:W-:-:S04]  /*4d30*/  LEA R36, P2, R93, R3, 0x1 ;  /* 0x000000035d247211 */ /* 0x000fc800078408ff */
[----:B------:R-:W-:Y:S02]  /*4d40*/  LEA.HI.X.SX32 R37, R93, R28, 0x1, P2 ;  /* 0x0000001c5d257211 */ /* 0x000fe400010f0eff */
[C---:B------:R-:W-:Y:S01]  /*4d50*/  ISETP.LT.AND P2, PT, R87.reuse, UR7, !P0 ;  /* 0x0000000757007c0c */ /* 0x040fe2000c741270 */
[-C--:B------:R-:W-:Y:S02]  /*4d60*/  IMAD R87, R87, R0.reuse, RZ ;  /* 0x0000000057577224 */ /* 0x080fe400078e02ff */
[----:B------:R2:W-:Y:S01]  /*4d70*/  @P1 STG.E.U16 desc[UR14][R36.64], R33 ;  /* 0x0000002124001986 */ /* 0x0005e2000c10150e */
[----:B------:R-:W-:Y:S02]  /*4d80*/  ISETP.LT.AND P1, PT, R126, UR7, !P0 ;  /* 0x000000077e007c0c */ /* 0x000fe4000c721270 */
[----:B-1----:R-:W-:Y:S01]  /*4d90*/  LEA R30, P6, R87, R3, 0x1 ;  /* 0x00000003571e7211 */ /* 0x002fe200078c08ff */
[----:B------:R-:W-:Y:S01]  /*4da0*/  @P3 STG.E.U16 desc[UR14][R38.64], R34 ;  /* 0x0000002226003986 */ /* 0x000fe2000c10150e */
[C---:B------:R-:W-:Y:S01]  /*4db0*/  ISETP.LT.AND P3, PT, R77.reuse, UR7, !P0 ;  /* 0x000000074d007c0c */ /* 0x040fe2000c761270 */
[----:B------:R-:W-:Y:S01]  /*4dc0*/  IMAD R77, R77, R0, RZ ;  /* 0x000000004d4d7224 */ /* 0x000fe200078e02ff */
[----:B------:R-:W-:Y:S01]  /*4dd0*/  LEA.HI.X.SX32 R31, R87, R28, 0x1, P6 ;  /* 0x0000001c571f7211 */ /* 0x000fe200030f0eff */
[----:B------:R1:W-:Y:S01]  /*4de0*/  @P4 STG.E.U16 desc[UR14][R40.64], R35 ;  /* 0x0000002328004986 */ /* 0x0003e2000c10150e */
[C---:B------:R-:W-:Y:S01]  /*4df0*/  ISETP.LT.AND P4, PT, R79.reuse, UR7, !P0 ;  /* 0x000000074f007c0c */ /* 0x040fe2000c781270 */
[----:B------:R-:W-:Y:S01]  /*4e00*/  IMAD R79, R79, R0, RZ ;  /* 0x000000004f4f7224 */ /* 0x000fe200078e02ff */
[----:B--2---:R-:W-:-:S02]  /*4e10*/  PRMT R37, R32, 0x7632, R37 ;  /* 0x0000763220257816 */ /* 0x004fc40000000025 */
[----:B------:R-:W-:-:S03]  /*4e20*/  LEA R32, P6, R85, R3, 0x1 ;  /* 0x0000000355207211 */ /* 0x000fc600078c08ff */
[----:B------:R2:W-:Y:S01]  /*4e30*/  @P2 STG.E.U16 desc[UR14][R30.64], R37 ;  /* 0x000000251e002986 */ /* 0x0005e2000c10150e */
[----:B------:R-:W-:Y:S02]  /*4e40*/  LEA R36, P2, R79, R3, 0x1 ;  /* 0x000000034f247211 */ /* 0x000fe400078408ff */
[----:B-1----:R-:W-:-:S04]  /*4e50*/  PRMT R35, R34, 0x7632, R35 ;  /* 0x0000763222237816 */ /* 0x002fc80000000023 */
[----:B------:R-:W-:Y:S02]  /*4e60*/  PRMT R39, R35, 0x7632, R39 ;  /* 0x0000763223277816 */ /* 0x000fe40000000027 */
[----:B--2---:R-:W-:Y:S02]  /*4e70*/  PRMT R31, R33, 0x7632, R31 ;  /* 0x00007632211f7816 */ /* 0x004fe4000000001f */
[-C--:B------:R-:W-:Y:S02]  /*4e80*/  LEA.HI.X.SX32 R33, R85, R28.reuse, 0x1, P6 ;  /* 0x0000001c55217211 */ /* 0x080fe400030f0eff */
[----:B------:R-:W-:Y:S02]  /*4e90*/  LEA.HI.X.SX32 R37, R79, R28, 0x1, P2 ;  /* 0x0000001c4f257211 */ /* 0x000fe400010f0eff */
[----:B------:R-:W-:Y:S01]  /*4ea0*/  LEA R30, P6, R77, R3, 0x1 ;  /* 0x000000034d1e7211 */ /* 0x000fe200078c08ff */
[----:B------:R1:W-:Y:S01]  /*4eb0*/  @P5 STG.E.U16 desc[UR14][R32.64], R31 ;  /* 0x0000001f20005986 */ /* 0x0003e2000c10150e */
[C---:B------:R-:W-:Y:S01]  /*4ec0*/  ISETP.LT.AND P2, PT, R71.reuse, UR7, !P0 ;  /* 0x0000000747007c0c */ /* 0x040fe2000c741270 */
[----:B------:R-:W-:-:S02]  /*4ed0*/  IMAD R71, R71, R0, RZ ;  /* 0x0000000047477224 */ /* 0x000fc400078e02ff */
[----:B------:R2:W-:Y:S01]  /*4ee0*/  @P4 STG.E.U16 desc[UR14][R36.64], R35 ;  /* 0x0000002324004986 */ /* 0x0005e2000c10150e */
[C---:B------:R-:W-:Y:S01]  /*4ef0*/  ISETP.LT.AND P4, PT, R69.reuse, UR7, !P0 ;  /* 0x0000000745007c0c */ /* 0x040fe2000c781270 */
[----:B------:R-:W-:Y:S01]  /*4f00*/  IMAD R69, R69, R0, RZ ;  /* 0x0000000045457224 */ /* 0x000fe200078e02ff */
[-C--:B------:R-:W-:Y:S02]  /*4f10*/  LEA R34, P5, R71, R3.reuse, 0x1 ;  /* 0x0000000347227211 */ /* 0x080fe400078a08ff */
[-C--:B-1----:R-:W-:Y:S02]  /*4f20*/  LEA.HI.X.SX32 R31, R77, R28.reuse, 0x1, P6 ;  /* 0x0000001c4d1f7211 */ /* 0x082fe400030f0eff */
[----:B------:R-:W-:Y:S02]  /*4f30*/  LEA R38, P6, R69, R3, 0x1 ;  /* 0x0000000345267211 */ /* 0x000fe400078c08ff */
[----:B--2---:R-:W-:Y:S01]  /*4f40*/  LEA.HI.X.SX32 R35, R71, R28, 0x1, P5 ;  /* 0x0000001c47237211 */ /* 0x004fe200028f0eff */
[----:B------:R1:W-:Y:S01]  /*4f50*/  @P3 STG.E.U16 desc[UR14][R30.64], R39 ;  /* 0x000000271e003986 */ /* 0x0003e2000c10150e */
[C---:B------:R-:W-:Y:S01]  /*4f60*/  ISETP.LT.AND P3, PT, R63.reuse, UR7, !P0 ;  /* 0x000000073f007c0c */ /* 0x040fe2000c761270 */
[-C--:B------:R-:W-:Y:S01]  /*4f70*/  IMAD R63, R63, R0.reuse, RZ ;  /* 0x000000003f3f7224 */ /* 0x080fe200078e02ff */
[C---:B------:R-:W-:Y:S01]  /*4f80*/  ISETP.LT.AND P5, PT, R61.reuse, UR7, !P0 ;  /* 0x000000073d007c0c */ /* 0x040fe2000c7a1270 */
[----:B------:R2:W-:Y:S01]  /*4f90*/  @P2 STG.E.U16 desc[UR14][R34.64], R24 ;  /* 0x0000001822002986 */ /* 0x0005e2000c10150e */
[----:B------:R-:W-:-:S02]  /*4fa0*/  IMAD R61, R61, R0, RZ ;  /* 0x000000003d3d7224 */ /* 0x000fc400078e02ff */
[----:B------:R-:W-:-:S04]  /*4fb0*/  LEA R32, P2, R63, R3, 0x1 ;  /* 0x000000033f207211 */ /* 0x000fc800078408ff */
[-C--:B------:R-:W-:Y:S02]  /*4fc0*/  LEA.HI.X.SX32 R33, R63, R28.reuse, 0x1, P2 ;  /* 0x0000001c3f217211 */ /* 0x080fe400010f0eff */
[----:B-1----:R-:W-:Y:S02]  /*4fd0*/  LEA.HI.X.SX32 R39, R69, R28, 0x1, P6 ;  /* 0x0000001c45277211 */ /* 0x002fe400030f0eff */
[-C--:B------:R-:W-:Y:S02]  /*4fe0*/  LEA R30, P6, R61, R3.reuse, 0x1 ;  /* 0x000000033d1e7211 */ /* 0x080fe400078c08ff */
[----:B------:R-:W-:Y:S01]  /*4ff0*/  ISETP.LT.AND P2, PT, R125, UR7, !P0 ;  /* 0x000000077d007c0c */ /* 0x000fe2000c741270 */
[----:B------:R-:W-:Y:S01]  /*5000*/  @P4 STG.E.U16 desc[UR14][R38.64], R25 ;  /* 0x0000001926004986 */ /* 0x000fe2000c10150e */
[C---:B------:R-:W-:Y:S01]  /*5010*/  ISETP.LT.AND P4, PT, R55.reuse, UR7, !P0 ;  /* 0x0000000737007c0c */ /* 0x040fe2000c781270 */
[----:B------:R-:W-:Y:S01]  /*5020*/  IMAD R55, R55, R0, RZ ;  /* 0x0000000037377224 */ /* 0x000fe200078e02ff */
[----:B------:R-:W-:Y:S01]  /*5030*/  LEA.HI.X.SX32 R31, R61, R28, 0x1, P6 ;  /* 0x0000001c3d1f7211 */ /* 0x000fe200030f0eff */
[----:B------:R1:W-:Y:S01]  /*5040*/  @P3 STG.E.U16 desc[UR14][R32.64], R26 ;  /* 0x0000001a20003986 */ /* 0x0003e2000c10150e */
[C---:B------:R-:W-:Y:S01]  /*5050*/  ISETP.LT.AND P3, PT, R53.reuse, UR7, !P0 ;  /* 0x0000000735007c0c */ /* 0x040fe2000c761270 */
[----:B------:R-:W-:Y:S01]  /*5060*/  IMAD R53, R53, R0, RZ ;  /* 0x0000000035357224 */ /* 0x000fe200078e02ff */
[C---:B--2---:R-:W-:Y:S01]  /*5070*/  LEA R34, P6, R55.reuse, R3, 0x1 ;  /* 0x0000000337227211 */ /* 0x044fe200078c08ff */
[----:B------:R2:W-:Y:S03]  /*5080*/  @P5 STG.E.U16 desc[UR14][R30.64], R27 ;  /* 0x0000001b1e005986 */ /* 0x0005e6000c10150e */
[----:B------:R-:W-:-:S02]  /*5090*/  LEA.HI.X.SX32 R35, R55, R28, 0x1, P6 ;  /* 0x0000001c37237211 */ /* 0x000fc400030f0eff */
[C---:B------:R-:W-:Y:S01]  /*50a0*/  ISETP.LT.AND P6, PT, R47.reuse, UR7, !P0 ;  /* 0x000000072f007c0c */ /* 0x040fe2000c7c1270 */
[----:B------:R-:W-:Y:S01]  /*50b0*/  IMAD R47, R47, R0, RZ ;  /* 0x000000002f2f7224 */ /* 0x000fe200078e02ff */
[CC--:B------:R-:W-:Y:S01]  /*50c0*/  LEA R36, P5, R53.reuse, R3.reuse, 0x1 ;  /* 0x0000000335247211 */ /* 0x0c0fe200078a08ff */
[----:B-1----:R-:W-:Y:S01]  /*50d0*/  IMAD R33, R0, 0x2, R43 ;  /* 0x0000000200217824 */ /* 0x002fe200078e022b */
[----:B------:R-:W-:Y:S02]  /*50e0*/  PRMT R25, R24, 0x7632, R25 ;  /* 0x0000763218197816 */ /* 0x000fe40000000019 */
[----:B------:R-:W-:Y:S02]  /*50f0*/  LEA.HI.X.SX32 R37, R53, R28, 0x1, P5 ;  /* 0x0000001c35257211 */ /* 0x000fe400028f0eff */
[----:B------:R-:W-:Y:S01]  /*5100*/  LEA R24, P5, R47, R3, 0x1 ;  /* 0x000000032f187211 */ /* 0x000fe200078a08ff */
[----:B------:R1:W-:Y:S01]  /*5110*/  @P4 STG.E.U16 desc[UR14][R34.64], R25 ;  /* 0x0000001922004986 */ /* 0x0003e2000c10150e */
[----:B--2---:R-:W-:-:S02]  /*5120*/  PRMT R31, R25, 0x7632, R31 ;  /* 0x00007632191f7816 */ /* 0x004fc4000000001f */
[----:B------:R-:W-:Y:S02]  /*5130*/  PRMT R27, R26, 0x7632, R27 ;  /* 0x000076321a1b7816 */ /* 0x000fe4000000001b */
[C---:B------:R-:W-:Y:S01]  /*5140*/  ISETP.LT.AND P4, PT, R45.reuse, UR7, !P0 ;  /* 0x000000072d007c0c */ /* 0x040fe2000c781270 */
[----:B------:R2:W-:Y:S01]  /*5150*/  @P3 STG.E.U16 desc[UR14][R36.64], R31 ;  /* 0x0000001f24003986 */ /* 0x0005e2000c10150e */
[----:B------:R-:W-:Y:S01]  /*5160*/  IMAD R45, R45, R0, RZ ;  /* 0x000000002d2d7224 */ /* 0x000fe200078e02ff */
[----:B-1----:R-:W-:Y:S01]  /*5170*/  LEA.HI.X.SX32 R25, R47, R28, 0x1, P5 ;  /* 0x0000001c2f197211 */ /* 0x002fe200028f0eff */
[----:B------:R-:W-:-:S03]  /*5180*/  IMAD R35, R0, 0x2, R33 ;  /* 0x0000000200237824 */ /* 0x000fc600078e0221 */
[-C--:B------:R-:W-:Y:S02]  /*5190*/  LEA R30, P3, R45, R3.reuse, 0x1 ;  /* 0x000000032d1e7211 */ /* 0x080fe400078608ff */
[----:B------:R-:W-:Y:S01]  /*51a0*/  ISETP.LT.AND P5, PT, R124, UR7, !P0 ;  /* 0x000000077c007c0c */ /* 0x000fe2000c7a1270 */
[----:B------:R1:W-:Y:S01]  /*51b0*/  @P6 STG.E.U16 desc[UR14][R24.64], R27 ;  /* 0x0000001b18006986 */ /* 0x0003e2000c10150e */
[----:B------:R-:W-:Y:S01]  /*51c0*/  LEA R26, P6, R43, R3, 0x1 ;  /* 0x000000032b1a7211 */ /* 0x000fe200078c08ff */
[----:B--2---:R-:W-:Y:S01]  /*51d0*/  IMAD R37, R0, 0x2, R35 ;  /* 0x0000000200257824 */ /* 0x004fe200078e0223 */
[----:B------:R-:W-:Y:S02]  /*51e0*/  LEA.HI.X.SX32 R31, R45, R28, 0x1, P3 ;  /* 0x0000001c2d1f7211 */ /* 0x000fe400018f0eff */
[----:B------:R-:W-:Y:S02]  /*51f0*/  ISETP.LT.AND P3, PT, R123, UR7, !P0 ;  /* 0x000000077b007c0c */ /* 0x000fe4000c761270 */
[----:B0-----:R-:W-:-:S02]  /*5200*/  PRMT R34, R20, 0x7632, R34 ;  /* 0x0000763214227816 */ /* 0x001fc40000000022 */
[----:B------:R-:W-:Y:S02]  /*5210*/  PRMT R36, R23, 0x7632, R36 ;  /* 0x0000763217247816 */ /* 0x000fe40000000024 */
[----:B-1----:R-:W-:Y:S02]  /*5220*/  PRMT R25, R27, 0x7632, R25 ;  /* 0x000076321b197816 */ /* 0x002fe40000000019 */
[-C--:B------:R-:W-:Y:S02]  /*5230*/  LEA.HI.X.SX32 R27, R43, R28.reuse, 0x1, P6 ;  /* 0x0000001c2b1b7211 */ /* 0x080fe400030f0eff */
[CC--:B------:R-:W-:Y:S01]  /*5240*/  LEA R32, P6, R33.reuse, R3.reuse, 0x1 ;  /* 0x0000000321207211 */ /* 0x0c0fe200078c08ff */
[----:B------:R0:W-:Y:S01]  /*5250*/  @P4 STG.E.U16 desc[UR14][R30.64], R25 ;  /* 0x000000191e004986 */ /* 0x0001e2000c10150e */
[----:B------:R-:W-:Y:S02]  /*5260*/  ISETP.LT.AND P4, PT, R122, UR7, !P0 ;  /* 0x000000077a007c0c */ /* 0x000fe4000c781270 */
[----:B------:R-:W-:Y:S01]  /*5270*/  LEA.HI.X.SX32 R33, R33, R28, 0x1, P6 ;  /* 0x0000001c21217211 */ /* 0x000fe200030f0eff */
[----:B------:R1:W-:Y:S01]  /*5280*/  @P1 STG.E.U16 desc[UR14][R26.64], R20 ;  /* 0x000000141a001986 */ /* 0x0003e2000c10150e */
[----:B------:R-:W-:-:S02]  /*5290*/  LEA R24, P6, R35, R3, 0x1 ;  /* 0x0000000323187211 */ /* 0x000fc400078c08ff */
[----:B------:R-:W-:Y:S01]  /*52a0*/  ISETP.LT.AND P1, PT, R121, UR7, !P0 ;  /* 0x0000000779007c0c */ /* 0x000fe2000c721270 */
[----:B------:R2:W-:Y:S01]  /*52b0*/  @P2 STG.E.U16 desc[UR14][R32.64], R21 ;  /* 0x0000001520002986 */ /* 0x0005e2000c10150e */
[----:B------:R-:W-:Y:S02]  /*52c0*/  ISETP.LT.AND P2, PT, R120, UR7, !P0 ;  /* 0x0000000778007c0c */ /* 0x000fe4000c741270 */
[----:B0-----:R-:W-:Y:S01]  /*52d0*/  LEA.HI.X.SX32 R25, R35, R28, 0x1, P6 ;  /* 0x0000001c23197211 */ /* 0x001fe200030f0eff */
[----:B------:R-:W-:Y:S01]  /*52e0*/  IMAD R35, R0, 0x2, R37 ;  /* 0x0000000200237824 */ /* 0x000fe200078e0225 */
[----:B------:R-:W-:-:S03]  /*52f0*/  LEA R30, P6, R37, R3, 0x1 ;  /* 0x00000003251e7211 */ /* 0x000fc600078c08ff */
[----:B------:R0:W-:Y:S01]  /*5300*/  @P5 STG.E.U16 desc[UR14][R24.64], R22 ;  /* 0x0000001618005986 */ /* 0x0001e2000c10150e */
[-C--:B------:R-:W-:Y:S01]  /*5310*/  LEA.HI.X.SX32 R31, R37, R28.reuse, 0x1, P6 ;  /* 0x0000001c251f7211 */ /* 0x080fe200030f0eff */
[C-C-:B------:R-:W-:Y:S01]  /*5320*/  IMAD R37, R0.reuse, 0x2, R35.reuse ;  /* 0x0000000200257824 */ /* 0x140fe200078e0223 */
[-C--:B-1----:R-:W-:Y:S02]  /*5330*/  LEA R26, P6, R35, R3.reuse, 0x1 ;  /* 0x00000003231a7211 */ /* 0x082fe400078c08ff */
[----:B------:R-:W-:Y:S01]  /*5340*/  ISETP.LT.AND P5, PT, R119, UR7, !P0 ;  /* 0x0000000777007c0c */ /* 0x000fe2000c7a1270 */
[----:B------:R1:W-:Y:S01]  /*5350*/  @P3 STG.E.U16 desc[UR14][R30.64], R23 ;  /* 0x000000171e003986 */ /* 0x0003e2000c10150e */
[-C--:B------:R-:W-:Y:S02]  /*5360*/  LEA.HI.X.SX32 R27, R35, R28.reuse, 0x1, P6 ;  /* 0x0000001c231b7211 */ /* 0x080fe400030f0eff */
[----:B------:R-:W-:Y:S01]  /*5370*/  PRMT R35, R21, 0x7632, R35 ;  /* 0x0000763215237816 */ /* 0x000fe20000000023 */
[----:B--2---:R-:W-:Y:S01]  /*5380*/  IMAD R21, R0, 0x2, R37 ;  /* 0x0000000200157824 */ /* 0x004fe200078e0225 */
[C---:B------:R-:W-:Y:S01]  /*5390*/  LEA R32, P6, R37.reuse, R3, 0x1 ;  /* 0x0000000325207211 */ /* 0x040fe200078c08ff */
[----:B------:R2:W-:Y:S01]  /*53a0*/  @P4 STG.E.U16 desc[UR14][R26.64], R34 ;  /* 0x000000221a004986 */ /* 0x0005e2000c10150e */
[----:B------:R-:W-:Y:S01]  /*53b0*/  ISETP.LT.AND P3, PT, R118, UR7, !P0 ;  /* 0x0000000776007c0c */ /* 0x000fe2000c761270 */
[----:B0-----:R-:W-:Y:S01]  /*53c0*/  IMAD R25, R0, 0x2, R21 ;  /* 0x0000000200197824 */ /* 0x001fe200078e0215 */
[----:B------:R-:W-:-:S02]  /*53d0*/  LEA.HI.X.SX32 R33, R37, R28, 0x1, P6 ;  /* 0x0000001c25217211 */ /* 0x000fc400030f0eff */
[CC--:B------:R-:W-:Y:S01]  /*53e0*/  LEA R20, P6, R21.reuse, R3.reuse, 0x1 ;  /* 0x0000000315147211 */ /* 0x0c0fe200078c08ff */
[----:B-1----:R-:W-:Y:S01]  /*53f0*/  IMAD R31, R0, 0x2, R25 ;  /* 0x00000002001f7824 */ /* 0x002fe200078e0219 */
[----:B------:R-:W-:Y:S01]  /*5400*/  PRMT R30, R22, 0x7632, R30 ;  /* 0x00007632161e7816 */ /* 0x000fe2000000001e */
[----:B------:R0:W-:Y:S01]  /*5410*/  @P1 STG.E.U16 desc[UR14][R32.64], R35 ;  /* 0x0000002320001986 */ /* 0x0001e2000c10150e */
[-C--:B------:R-:W-:Y:S02]  /*5420*/  LEA.HI.X.SX32 R21, R21, R28.reuse, 0x1, P6 ;  /* 0x0000001c15157211 */ /* 0x080fe400030f0eff */
[----:B------:R-:W-:Y:S01]  /*5430*/  LEA R22, P6, R25, R3, 0x1 ;  /* 0x0000000319167211 */ /* 0x000fe200078c08ff */
[----:B--2---:R-:W-:Y:S01]  /*5440*/  IMAD R27, R0, 0x2, R31 ;  /* 0x00000002001b7824 */ /* 0x004fe200078e021f */
[----:B------:R-:W-:Y:S01]  /*5450*/  ISETP.LT.AND P4, PT, R117, UR7, !P0 ;  /* 0x0000000775007c0c */ /* 0x000fe2000c781270 */
[----:B------:R1:W-:Y:S01]  /*5460*/  @P2 STG.E.U16 desc[UR14][R20.64], R30 ;  /* 0x0000001e14002986 */ /* 0x0003e2000c10150e */
[----:B------:R-:W-:-:S02]  /*5470*/  LEA.HI.X.SX32 R23, R25, R28, 0x1, P6 ;  /* 0x0000001c19177211 */ /* 0x000fc400030f0eff */
[CC--:B------:R-:W-:Y:S02]  /*5480*/  LEA R24, P6, R31.reuse, R3.reuse, 0x1 ;  /* 0x000000031f187211 */ /* 0x0c0fe400078c08ff */
[----:B------:R-:W-:Y:S01]  /*5490*/  ISETP.LT.AND P1, PT, R116, UR7, !P0 ;  /* 0x0000000774007c0c */ /* 0x000fe2000c721270 */
[----:B------:R2:W-:Y:S01]  /*54a0*/  @P5 STG.E.U16 desc[UR14][R22.64], R36 ;  /* 0x0000002416005986 */ /* 0x0005e2000c10150e */
[-C--:B------:R-:W-:Y:S01]  /*54b0*/  LEA.HI.X.SX32 R25, R31, R28.reuse, 0x1, P6 ;  /* 0x0000001c1f197211 */ /* 0x080fe200030f0eff */
[C---:B------:R-:W-:Y:S01]  /*54c0*/  IMAD R31, R0.reuse, 0x2, R27 ;  /* 0x00000002001f7824 */ /* 0x040fe200078e021b */
[-C--:B------:R-:W-:Y:S02]  /*54d0*/  LEA R26, P6, R27, R3.reuse, 0x1 ;  /* 0x000000031b1a7211 */ /* 0x080fe400078c08ff */
[----:B------:R-:W-:Y:S01]  /*54e0*/  ISETP.LT.AND P2, PT, R115, UR7, !P0 ;  /* 0x0000000773007c0c */ /* 0x000fe2000c741270 */
[----:B0-----:R-:W-:Y:S01]  /*54f0*/  IMAD R33, R0, 0x2, R31 ;  /* 0x0000000200217824 */ /* 0x001fe200078e021f */
[----:B------:R-:W-:Y:S01]  /*5500*/  LEA.HI.X.SX32 R27, R27, R28, 0x1, P6 ;  /* 0x0000001c1b1b7211 */ /* 0x000fe200030f0eff */
[----:B---3--:R0:W-:Y:S01]  /*5510*/  @P3 STG.E.U16 desc[UR14][R24.64], R16 ;  /* 0x0000001018003986 */ /* 0x0081e2000c10150e */
[----:B-1----:R-:W-:-:S02]  /*5520*/  LEA R20, P6, R31, R3, 0x1 ;  /* 0x000000031f147211 */ /* 0x002fc400078c08ff */
[----:B------:R-:W-:Y:S01]  /*5530*/  ISETP.LT.AND P5, PT, R114, UR7, !P0 ;  /* 0x0000000772007c0c */ /* 0x000fe2000c7a1270 */
[----:B------:R1:W-:Y:S01]  /*5540*/  @P4 STG.E.U16 desc[UR14][R26.64], R17 ;  /* 0x000000111a004986 */ /* 0x0003e2000c10150e */
[-C--:B------:R-:W-:Y:S01]  /*5550*/  LEA.HI.X.SX32 R21, R31, R28.reuse, 0x1, P6 ;  /* 0x0000001c1f157211 */ /* 0x080fe200030f0eff */
[----:B------:R-:W-:Y:S01]  /*5560*/  IMAD R31, R0, 0x2, R33 ;  /* 0x00000002001f7824 */ /* 0x000fe200078e0221 */
[CC--:B--2---:R-:W-:Y:S02]  /*5570*/  LEA R22, P6, R33.reuse, R3.reuse, 0x1 ;  /* 0x0000000321167211 */ /* 0x0c4fe400078c08ff */
[----:B------:R-:W-:Y:S01]  /*5580*/  PRMT R30, R16, 0x7632, R30 ;  /* 0x00007632101e7816 */ /* 0x000fe2000000001e */
[----:B------:R2:W-:Y:S01]  /*5590*/  @P1 STG.E.U16 desc[UR14][R20.64], R18 ;  /* 0x0000001214001986 */ /* 0x0005e2000c10150e */
[----:B------:R-:W-:Y:S01]  /*55a0*/  LEA.HI.X.SX32 R23, R33, R28, 0x1, P6 ;  /* 0x0000001c21177211 */ /* 0x000fe200030f0eff */
[----:B------:R-:W-:Y:S01]  /*55b0*/  IMAD R33, R0, 0x2, R31 ;  /* 0x0000000200217824 */ /* 0x000fe200078e021f */
[----:B0-----:R-:W-:-:S02]  /*55c0*/  LEA R24, P6, R31, R3, 0x1 ;  /* 0x000000031f187211 */ /* 0x001fc400078c08ff */
[----:B------:R-:W-:Y:S01]  /*55d0*/  ISETP.LT.AND P3, PT, R113, UR7, !P0 ;  /* 0x0000000771007c0c */ /* 0x000fe2000c761270 */
[----:B------:R0:W-:Y:S01]  /*55e0*/  @P2 STG.E.U16 desc[UR14][R22.64], R19 ;  /* 0x0000001316002986 */ /* 0x0001e2000c10150e */
[-C--:B------:R-:W-:Y:S02]  /*55f0*/  LEA.HI.X.SX32 R25, R31, R28.reuse, 0x1, P6 ;  /* 0x0000001c1f197211 */ /* 0x080fe400030f0eff */
[----:B------:R-:W-:Y:S01]  /*5600*/  PRMT R31, R17, 0x7632, R31 ;  /* 0x00007632111f7816 */ /* 0x000fe2000000001f */
[----:B-1----:R-:W-:Y:S01]  /*5610*/  IMAD R17, R0, 0x2, R33 ;  /* 0x0000000200117824 */ /* 0x002fe200078e0221 */
[C---:B------:R-:W-:Y:S01]  /*5620*/  LEA R26, P6, R33.reuse, R3, 0x1 ;  /* 0x00000003211a7211 */ /* 0x040fe200078c08ff */
[----:B------:R1:W-:Y:S01]  /*5630*/  @P5 STG.E.U16 desc[UR14][R24.64], R30 ;  /* 0x0000001e18005986 */ /* 0x0003e2000c10150e */
[----:B------:R-:W-:Y:S01]  /*5640*/  PRMT R32, R18, 0x7632, R32 ;  /* 0x0000763212207816 */ /* 0x000fe20000000020 */
[----:B--2---:R-:W-:Y:S01]  /*5650*/  IMAD R21, R0, 0x2, R17 ;  /* 0x0000000200157824 */ /* 0x004fe200078e0211 */
[----:B------:R-:W-:-:S02]  /*5660*/  LEA.HI.X.SX32 R27, R33, R28, 0x1, P6 ;  /* 0x0000001c211b7211 */ /* 0x000fc400030f0eff */
[CC--:B------:R-:W-:Y:S01]  /*5670*/  LEA R16, P6, R17.reuse, R3.reuse, 0x1 ;  /* 0x0000000311107211 */ /* 0x0c0fe200078c08ff */
[----:B0-----:R-:W-:Y:S01]  /*5680*/  IMAD R23, R0, 0x2, R21 ;  /* 0x0000000200177824 */ /* 0x001fe200078e0215 */
[----:B------:R-:W-:Y:S01]  /*5690*/  ISETP.LT.AND P4, PT, R112, UR7, !P0 ;  /* 0x0000000770007c0c */ /* 0x000fe2000c781270 */
[----:B------:R0:W-:Y:S01]  /*56a0*/  @P3 STG.E.U16 desc[UR14][R26.64], R31 ;  /* 0x0000001f1a003986 */ /* 0x0001e2000c10150e */
[-C--:B------:R-:W-:Y:S02]  /*56b0*/  LEA.HI.X.SX32 R17, R17, R28.reuse, 0x1, P6 ;  /* 0x0000001c11117211 */ /* 0x080fe400030f0eff */
[----:B------:R-:W-:Y:S01]  /*56c0*/  LEA R18, P6, R21, R3, 0x1 ;  /* 0x0000000315127211 */ /* 0x000fe200078c08ff */
[----:B-1----:R-:W-:Y:S01]  /*56d0*/  IMAD R25, R0, 0x2, R23 ;  /* 0x0000000200197824 */ /* 0x002fe200078e0217 */
[----:B------:R-:W-:Y:S02]  /*56e0*/  PRMT R33, R19, 0x7632, R33 ;  /* 0x0000763213217816 */ /* 0x000fe40000000021 */
[----:B------:R-:W-:-:S02]  /*56f0*/  LEA.HI.X.SX32 R19, R21, R28, 0x1, P6 ;  /* 0x0000001c15137211 */ /* 0x000fc400030f0eff */
[-C--:B------:R-:W-:Y:S02]  /*5700*/  LEA R20, P6, R23, R3.reuse, 0x1 ;  /* 0x0000000317147211 */ /* 0x080fe400078c08ff */
[----:B------:R-:W-:Y:S01]  /*5710*/  ISETP.LT.AND P1, PT, R111, UR7, !P0 ;  /* 0x000000076f007c0c */ /* 0x000fe2000c721270 */
[----:B0-----:R-:W-:Y:S01]  /*5720*/  IMAD R27, R0, 0x2, R25 ;  /* 0x00000002001b7824 */ /* 0x001fe200078e0219 */
[-C--:B------:R-:W-:Y:S01]  /*5730*/  LEA.HI.X.SX32 R21, R23, R28.reuse, 0x1, P6 ;  /* 0x0000001c17157211 */ /* 0x080fe200030f0eff */
[----:B------:R0:W-:Y:S01]  /*5740*/  @P4 STG.E.U16 desc[UR14][R16.64], R32 ;  /* 0x0000002010004986 */ /* 0x0001e2000c10150e */
[C---:B------:R-:W-:Y:S02]  /*5750*/  LEA R22, P6, R25.reuse, R3, 0x1 ;  /* 0x0000000319167211 */ /* 0x040fe400078c08ff */
[----:B------:R-:W-:Y:S02]  /*5760*/  ISETP.LT.AND P2, PT, R110, UR7, !P0 ;  /* 0x000000076e007c0c */ /* 0x000fe4000c741270 */
[----:B------:R-:W-:Y:S01]  /*5770*/  LEA.HI.X.SX32 R23, R25, R28, 0x1, P6 ;  /* 0x0000001c19177211 */ /* 0x000fe200030f0eff */
[----:B------:R-:W-:Y:S01]  /*5780*/  IMAD R25, R0, 0x2, R27 ;  /* 0x0000000200197824 */ /* 0x000fe200078e021b */
[----:B------:R-:W-:-:S02]  /*5790*/  ISETP.LT.AND P5, PT, R109, UR7, !P0 ;  /* 0x000000076d007c0c */ /* 0x000fc4000c7a1270 */
[----:B------:R-:W-:Y:S01]  /*57a0*/  ISETP.LT.AND P3, PT, R108, UR7, !P0 ;  /* 0x000000076c007c0c */ /* 0x000fe2000c761270 */
[----:B------:R1:W-:Y:S01]  /*57b0*/  @P1 STG.E.U16 desc[UR14][R18.64], R33 ;  /* 0x0000002112001986 */ /* 0x0003e2000c10150e */
[----:B------:R-:W-:Y:S02]  /*57c0*/  ISETP.LT.AND P4, PT, R107, UR7, !P0 ;  /* 0x000000076b007c0c */ /* 0x000fe4000c781270 */
[----:B0-----:R-:W-:Y:S02]  /*57d0*/  LEA R16, P6, R27, R3, 0x1 ;  /* 0x000000031b107211 */ /* 0x001fe400078c08ff */
[----:B----4-:R-:W-:Y:S01]  /*57e0*/  PRMT R26, R13, 0x7632, R26 ;  /* 0x000076320d1a7816 */ /* 0x010fe2000000001a */
[----:B------:R0:W-:Y:S01]  /*57f0*/  @P2 STG.E.U16 desc[UR14][R20.64], R12 ;  /* 0x0000000c14002986 */ /* 0x0001e2000c10150e */
[----:B------:R-:W-:Y:S01]  /*5800*/  LEA.HI.X.SX32 R17, R27, R28, 0x1, P6 ;  /* 0x0000001c1b117211 */ /* 0x000fe200030f0eff */
[----:B------:R-:W-:Y:S01]  /*5810*/  IMAD R27, R0, 0x2, R25 ;  /* 0x00000002001b7824 */ /* 0x000fe200078e0219 */
[----:B------:R-:W-:Y:S01]  /*5820*/  ISETP.LT.AND P1, PT, R106, UR7, !P0 ;  /* 0x000000076a007c0c */ /* 0x000fe2000c721270 */
[----:B------:R2:W-:Y:S01]  /*5830*/  @P5 STG.E.U16 desc[UR14][R22.64], R13 ;  /* 0x0000000d16005986 */ /* 0x0005e2000c10150e */
[----:B------:R-:W-:-:S02]  /*5840*/  PRMT R24, R12, 0x7632, R24 ;  /* 0x000076320c187816 */ /* 0x000fc40000000018 */
[-C--:B-1----:R-:W-:Y:S01]  /*5850*/  LEA R18, P6, R25, R3.reuse, 0x1 ;  /* 0x0000000319127211 */ /* 0x082fe200078c08ff */
[----:B------:R1:W-:Y:S01]  /*5860*/  @P3 STG.E.U16 desc[UR14][R16.64], R14 ;  /* 0x0000000e10003986 */ /* 0x0003e2000c10150e */
[----:B------:R-:W-:Y:S02]  /*5870*/  ISETP.LT.AND P2, PT, R105, UR7, !P0 ;  /* 0x0000000769007c0c */ /* 0x000fe4000c741270 */
[-C--:B------:R-:W-:Y:S01]  /*5880*/  LEA.HI.X.SX32 R19, R25, R28.reuse, 0x1, P6 ;  /* 0x0000001c19137211 */ /* 0x080fe200030f0eff */
[----:B------:R-:W-:Y:S01]  /*5890*/  IMAD R25, R0, 0x2, R27 ;  /* 0x0000000200197824 */ /* 0x000fe200078e021b */
[CC--:B0-----:R-:W-:Y:S02]  /*58a0*/  LEA R20, P6, R27.reuse, R3.reuse, 0x1 ;  /* 0x000000031b147211 */ /* 0x0c1fe400078c08ff */
[----:B------:R-:W-:Y:S01]  /*58b0*/  ISETP.LT.AND P5, PT, R104, UR7, !P0 ;  /* 0x0000000768007c0c */ /* 0x000fe2000c7a1270 */
[C---:B--2---:R-:W-:Y:S01]  /*58c0*/  IMAD R13, R0.reuse, 0x2, R25 ;  /* 0x00000002000d7824 */ /* 0x044fe200078e0219 */
[-C--:B------:R-:W-:Y:S01]  /*58d0*/  LEA.HI.X.SX32 R21, R27, R28.reuse, 0x1, P6 ;  /* 0x0000001c1b157211 */ /* 0x080fe200030f0eff */
[----:B------:R0:W-:Y:S01]  /*58e0*/  @P4 STG.E.U16 desc[UR14][R18.64], R15 ;  /* 0x0000000f12004986 */ /* 0x0001e2000c10150e */
[----:B------:R-:W-:Y:S01]  /*58f0*/  LEA R22, P6, R25, R3, 0x1 ;  /* 0x0000000319167211 */ /* 0x000fe200078c08ff */
[----:B-1----:R-:W-:Y:S01]  /*5900*/  IMAD R17, R0, 0x2, R13 ;  /* 0x0000000200117824 */ /* 0x002fe200078e020d */
[----:B------:R-:W-:Y:S01]  /*5910*/  PRMT R27, R15, 0x7632, R27 ;  /* 0x000076320f1b7816 */ /* 0x000fe2000000001b */
[----:B------:R1:W-:Y:S01]  /*5920*/  @P1 STG.E.U16 desc[UR14][R20.64], R24 ;  /* 0x0000001814001986 */ /* 0x0003e2000c10150e */
[----:B------:R-:W-:-:S02]  /*5930*/  LEA.HI.X.SX32 R23, R25, R28, 0x1, P6 ;  /* 0x0000001c19177211 */ /* 0x000fc400030f0eff */
[CC--:B------:R-:W-:Y:S02]  /*5940*/  LEA R12, P6, R13.reuse, R3.reuse, 0x1 ;  /* 0x000000030d0c7211 */ /* 0x0c0fe400078c08ff */
[----:B------:R-:W-:Y:S01]  /*5950*/  PRMT R25, R14, 0x7632, R25 ;  /* 0x000076320e197816 */ /* 0x000fe20000000019 */
[----:B------:R2:W-:Y:S01]  /*5960*/  @P2 STG.E.U16 desc[UR14][R22.64], R26 ;  /* 0x0000001a16002986 */ /* 0x0005e2000c10150e */
[-C--:B------:R-:W-:Y:S01]  /*5970*/  LEA.HI.X.SX32 R13, R13, R28.reuse, 0x1, P6 ;  /* 0x0000001c0d0d7211 */ /* 0x080fe200030f0eff */
[C---:B0-----:R-:W-:Y:S01]  /*5980*/  IMAD R19, R0.reuse, 0x2, R17 ;  /* 0x0000000200137824 */ /* 0x041fe200078e0211 */
[-C--:B------:R-:W-:Y:S02]  /*5990*/  LEA R14, P6, R17, R3.reuse, 0x1 ;  /* 0x00000003110e7211 */ /* 0x080fe400078c08ff */
[----:B------:R-:W-:Y:S01]  /*59a0*/  ISETP.LT.AND P3, PT, R103, UR7, !P0 ;  /* 0x0000000767007c0c */ /* 0x000fe2000c761270 */
[----:B-1----:R-:W-:Y:S01]  /*59b0*/  IMAD R21, R0, 0x2, R19 ;  /* 0x0000000200157824 */ /* 0x002fe200078e0213 */
[----:B------:R-:W-:Y:S01]  /*59c0*/  LEA.HI.X.SX32 R15, R17, R28, 0x1, P6 ;  /* 0x0000001c110f7211 */ /* 0x000fe200030f0eff */
[----:B------:R0:W-:Y:S01]  /*59d0*/  @P5 STG.E.U16 desc[UR14][R12.64], R25 ;  /* 0x000000190c005986 */ /* 0x0001e2000c10150e */
[----:B------:R-:W-:-:S02]  /*59e0*/  LEA R16, P6, R19, R3, 0x1 ;  /* 0x0000000313107211 */ /* 0x000fc400078c08ff */
[----:B------:R-:W-:Y:S01]  /*59f0*/  ISETP.LT.AND P4, PT, R102, UR7, !P0 ;  /* 0x0000000766007c0c */ /* 0x000fe2000c781270 */
[C---:B--2---:R-:W-:Y:S01]  /*5a00*/  IMAD R23, R0.reuse, 0x2, R21 ;  /* 0x0000000200177824 */ /* 0x044fe200078e0215 */
[-C--:B------:R-:W-:Y:S02]  /*5a10*/  LEA.HI.X.SX32 R17, R19, R28.reuse, 0x1, P6 ;  /* 0x0000001c13117211 */ /* 0x080fe400030f0eff */
[-C--:B------:R-:W-:Y:S02]  /*5a20*/  LEA R18, P6, R21, R3.reuse, 0x1 ;  /* 0x0000000315127211 */ /* 0x080fe400078c08ff */
[----:B------:R-:W-:Y:S01]  /*5a30*/  ISETP.LT.AND P1, PT, R101, UR7, !P0 ;  /* 0x0000000765007c0c */ /* 0x000fe2000c721270 */
[----:B------:R1:W-:Y:S01]  /*5a40*/  @P3 STG.E.U16 desc[UR14][R14.64], R27 ;  /* 0x0000001b0e003986 */ /* 0x0003e2000c10150e */
[----:B------:R-:W-:Y:S01]  /*5a50*/  LEA.HI.X.SX32 R19, R21, R28, 0x1, P6 ;  /* 0x0000001c15137211 */ /* 0x000fe200030f0eff */
[----:B------:R-:W-:Y:S01]  /*5a60*/  IMAD R21, R0, 0x2, R23 ;  /* 0x0000000200157824 */ /* 0x000fe200078e0217 */
[----:B0-----:R-:W-:Y:S01]  /*5a70*/  LEA R12, P6, R23, R3, 0x1 ;  /* 0x00000003170c7211 */ /* 0x001fe200078c08ff */
[----:B------:R-:W0:Y:S01]  /*5a80*/  LDS.128 R24, [R29+UR12] ;  /* 0x0000000c1d187984 */ /* 0x000e220008000c00 */
[----:B------:R-:W-:-:S02]  /*5a90*/  ISETP.LT.AND P2, PT, R100, UR7, !P0 ;  /* 0x0000000764007c0c */ /* 0x000fc4000c741270 */
[-C--:B------:R-:W-:Y:S01]  /*5aa0*/  LEA.HI.X.SX32 R13, R23, R28.reuse, 0x1, P6 ;  /* 0x0000001c170d7211 */ /* 0x080fe200030f0eff */
[C---:B------:R-:W-:Y:S01]  /*5ab0*/  IMAD R23, R0.reuse, 0x2, R21 ;  /* 0x0000000200177824 */ /* 0x040fe200078e0215 */
[----:B-----5:R2:W-:Y:S01]  /*5ac0*/  @P4 STG.E.U16 desc[UR14][R16.64], R8 ;  /* 0x0000000810004986 */ /* 0x0205e2000c10150e */
[----:B------:R-:W-:Y:S02]  /*5ad0*/  ISETP.LT.AND P5, PT, R99, UR7, !P0 ;  /* 0x0000000763007c0c */ /* 0x000fe4000c7a1270 */
[----:B-1----:R-:W-:Y:S01]  /*5ae0*/  LEA R14, P6, R21, R3, 0x1 ;  /* 0x00000003150e7211 */ /* 0x002fe200078c08ff */
[----:B------:R1:W-:Y:S01]  /*5af0*/  @P1 STG.E.U16 desc[UR14][R18.64], R9 ;  /* 0x0000000912001986 */ /* 0x0003e2000c10150e */
[----:B------:R-:W-:Y:S02]  /*5b00*/  PRMT R22, R9, 0x7632, R22 ;  /* 0x0000763209167816 */ /* 0x000fe40000000016 */
[----:B------:R-:W-:Y:S01]  /*5b10*/  LEA.HI.X.SX32 R15, R21, R28, 0x1, P6 ;  /* 0x0000001c150f7211 */ /* 0x000fe200030f0eff */
[----:B------:R-:W-:Y:S01]  /*5b20*/  IMAD R21, R0, 0x2, R23 ;  /* 0x0000000200157824 */ /* 0x000fe200078e0217 */
[----:B------:R-:W-:Y:S01]  /*5b30*/  ISETP.LT.AND P3, PT, R98, UR7, !P0 ;  /* 0x0000000762007c0c */ /* 0x000fe2000c761270 */
[----:B------:R3:W-:Y:S01]  /*5b40*/  @P2 STG.E.U16 desc[UR14][R12.64], R10 ;  /* 0x0000000a0c002986 */ /* 0x0007e2000c10150e */
[----:B------:R-:W-:-:S02]  /*5b50*/  PRMT R20, R8, 0x7632, R20 ;  /* 0x0000763208147816 */ /* 0x000fc40000000014 */
[-C--:B--2---:R-:W-:Y:S01]  /*5b60*/  LEA R16, P6, R23, R3.reuse, 0x1 ;  /* 0x0000000317107211 */ /* 0x084fe200078c08ff */
[----:B------:R2:W-:Y:S01]  /*5b70*/  @P5 STG.E.U16 desc[UR14][R14.64], R11 ;  /* 0x0000000b0e005986 */ /* 0x0005e2000c10150e */
[----:B------:R-:W-:Y:S01]  /*5b80*/  ISETP.LT.AND P4, PT, R97, UR7, !P0 ;  /* 0x0000000761007c0c */ /* 0x000fe2000c781270 */
[----:B-1----:R-:W-:Y:S01]  /*5b90*/  IMAD R9, R0, 0x2, R21 ;  /* 0x0000000200097824 */ /* 0x002fe200078e0215 */
[-C--:B------:R-:W-:Y:S02]  /*5ba0*/  LEA.HI.X.SX32 R17, R23, R28.reuse, 0x1, P6 ;  /* 0x0000001c17117211 */ /* 0x080fe400030f0eff */
[CC--:B------:R-:W-:Y:S02]  /*5bb0*/  LEA R18, P6, R21.reuse, R3.reuse, 0x1 ;  /* 0x0000000315127211 */ /* 0x0c0fe400078c08ff */
[----:B------:R-:W-:Y:S01]  /*5bc0*/  ISETP.LT.AND P1, PT, R96, UR7, !P0 ;  /* 0x0000000760007c0c */ /* 0x000fe2000c721270 */
[C---:B---3--:R-:W-:Y:S01]  /*5bd0*/  IMAD R13, R0.reuse, 0x2, R9 ;  /* 0x00000002000d7824 */ /* 0x048fe200078e0209 */
[-C--:B------:R-:W-:Y:S01]  /*5be0*/  LEA.HI.X.SX32 R19, R21, R28.reuse, 0x1, P6 ;  /* 0x0000001c15137211 */ /* 0x080fe200030f0eff */
[----:B------:R1:W-:Y:S01]  /*5bf0*/  @P3 STG.E.U16 desc[UR14][R16.64], R20 ;  /* 0x0000001410003986 */ /* 0x0003e2000c10150e */
[C---:B------:R-:W-:Y:S01]  /*5c00*/  LEA R8, P6, R9.reuse, R3, 0x1 ;  /* 0x0000000309087211 */ /* 0x040fe200078c08ff */
[----:B--2---:R-:W-:Y:S01]  /*5c10*/  IMAD R15, R0, 0x2, R13 ;  /* 0x00000002000f7824 */ /* 0x004fe200078e020d */
[----:B------:R-:W-:Y:S01]  /*5c20*/  PRMT R21, R10, 0x7632, R21 ;  /* 0x000076320a157816 */ /* 0x000fe20000000015 */
[----:B------:R2:W-:Y:S01]  /*5c30*/  @P4 STG.E.U16 desc[UR14][R18.64], R22 ;  /* 0x0000001612004986 */ /* 0x0005e2000c10150e */
[----:B------:R-:W-:-:S02]  /*5c40*/  LEA.HI.X.SX32 R9, R9, R28, 0x1, P6 ;  /* 0x0000001c09097211 */ /* 0x000fc400030f0eff */
[-C--:B------:R-:W-:Y:S02]  /*5c50*/  LEA R10, P6, R13, R3.reuse, 0x1 ;  /* 0x000000030d0a7211 */ /* 0x080fe400078c08ff */
[----:B------:R-:W-:Y:S01]  /*5c60*/  PRMT R23, R11, 0x7632, R23 ;  /* 0x000076320b177816 */ /* 0x000fe20000000017 */
[----:B------:R3:W-:Y:S01]  /*5c70*/  @P1 STG.E.U16 desc[UR14][R8.64], R21 ;  /* 0x0000001508001986 */ /* 0x0007e2000c10150e */
[-C--:B------:R-:W-:Y:S01]  /*5c80*/  LEA.HI.X.SX32 R11, R13, R28.reuse, 0x1, P6 ;  /* 0x0000001c0d0b7211 */ /* 0x080fe200030f0eff */
[C---:B-1----:R-:W-:Y:S01]  /*5c90*/  IMAD R17, R0.reuse, 0x2, R15 ;  /* 0x0000000200117824 */ /* 0x042fe200078e020f */
[----:B------:R-:W-:Y:S02]  /*5ca0*/  LEA R12, P6, R15, R3, 0x1 ;  /* 0x000000030f0c7211 */ /* 0x000fe400078c08ff */
[----:B------:R-:W-:Y:S01]  /*5cb0*/  ISETP.LT.AND P2, PT, R95, UR7, !P0 ;  /* 0x000000075f007c0c */ /* 0x000fe2000c741270 */
[----:B--2---:R-:W-:Y:S01]  /*5cc0*/  IMAD R19, R0, 0x2, R17 ;  /* 0x0000000200137824 */ /* 0x004fe200078e0211 */
[----:B------:R-:W-:-:S02]  /*5cd0*/  LEA.HI.X.SX32 R13, R15, R28, 0x1, P6 ;  /* 0x0000001c0f0d7211 */ /* 0x000fc400030f0eff */
[CC--:B------:R-:W-:Y:S02]  /*5ce0*/  LEA R14, P6, R17.reuse, R3.reuse, 0x1 ;  /* 0x00000003110e7211 */ /* 0x0c0fe400078c08ff */
[----:B------:R-:W-:Y:S02]  /*5cf0*/  ISETP.LT.AND P5, PT, R94, UR7, !P0 ;  /* 0x000000075e007c0c */ /* 0x000fe4000c7a1270 */
[----:B------:R-:W-:Y:S01]  /*5d00*/  LEA.HI.X.SX32 R15, R17, R28, 0x1, P6 ;  /* 0x0000001c110f7211 */ /* 0x000fe200030f0eff */
[----:B------:R-:W-:Y:S01]  /*5d10*/  IMAD R17, R0, 0x2, R19 ;  /* 0x0000000200117824 */ /* 0x000fe200078e0213 */
[----:B------:R-:W-:Y:S02]  /*5d20*/  ISETP.LT.AND P3, PT, R92, UR7, !P0 ;  /* 0x000000075c007c0c */ /* 0x000fe4000c761270 */
[----:B---3--:R-:W-:Y:S01]  /*5d30*/  LEA R8, P6, R19, R3, 0x1 ;  /* 0x0000000313087211 */ /* 0x008fe200078c08ff */
[----:B------:R1:W-:Y:S01]  /*5d40*/  @P2 STG.E.U16 desc[UR14][R10.64], R23 ;  /* 0x000000170a002986 */ /* 0x0003e2000c10150e */
[----:B------:R-:W-:-:S02]  /*5d50*/  ISETP.LT.AND P4, PT, R90, UR7, !P0 ;  /* 0x000000075a007c0c */ /* 0x000fc4000c781270 */
[----:B------:R-:W-:Y:S01]  /*5d60*/  LEA.HI.X.SX32 R9, R19, R28, 0x1, P6 ;  /* 0x0000001c13097211 */ /* 0x000fe200030f0eff */
[----:B------:R-:W-:Y:S01]  /*5d70*/  IMAD R19, R0, 0x2, R17 ;  /* 0x0000000200137824 */ /* 0x000fe200078e0211 */
[----:B------:R-:W-:Y:S01]  /*5d80*/  ISETP.LT.AND P1, PT, R88, UR7, !P0 ;  /* 0x0000000758007c0c */ /* 0x000fe2000c721270 */
[----:B------:R2:W-:Y:S01]  /*5d90*/  @P5 STG.E.U16 desc[UR14][R12.64], R4 ;  /* 0x000000040c005986 */ /* 0x0005e2000c10150e */
[----:B------:R-:W-:Y:S02]  /*5da0*/  ISETP.LT.AND P2, PT, R86, UR7, !P0 ;  /* 0x0000000756007c0c */ /* 0x000fe4000c741270 */
[----:B------:R-:W-:Y:S01]  /*5db0*/  ISETP.LT.AND P5, PT, R84, UR7, !P0 ;  /* 0x0000000754007c0c */ /* 0x000fe2000c7a1270 */
[----:B------:R3:W-:Y:S01]  /*5dc0*/  @P3 STG.E.U16 desc[UR14][R14.64], R5 ;  /* 0x000000050e003986 */ /* 0x0007e2000c10150e */
[----:B------:R-:W-:Y:S02]  /*5dd0*/  PRMT R16, R7, 0x7632, R16 ;  /* 0x0000763207107816 */ /* 0x000fe40000000010 */
[----:B-1----:R-:W-:Y:S01]  /*5de0*/  LEA R10, P6, R17, R3, 0x1 ;  /* 0x00000003110a7211 */ /* 0x002fe200078c08ff */
[----:B------:R1:W-:Y:S01]  /*5df0*/  @P4 STG.E.U16 desc[UR14][R8.64], R6 ;  /* 0x0000000608004986 */ /* 0x0003e2000c10150e */
[----:B------:R-:W-:-:S02]  /*5e00*/  ISETP.LT.AND P3, PT, R78, UR7, !P0 ;  /* 0x000000074e007c0c */ /* 0x000fc4000c761270 */
[-C--:B------:R-:W-:Y:S01]  /*5e10*/  LEA.HI.X.SX32 R11, R17, R28.reuse, 0x1, P6 ;  /* 0x0000001c110b7211 */ /* 0x080fe200030f0eff */
[----:B------:R-:W-:Y:S01]  /*5e20*/  IMAD R17, R0, 0x2, R19 ;  /* 0x0000000200117824 */ /* 0x000fe200078e0213 */
[CC--:B--2---:R-:W-:Y:S02]  /*5e30*/  LEA R12, P6, R19.reuse, R3.reuse, 0x1 ;  /* 0x00000003130c7211 */ /* 0x0c4fe400078c08ff */
[----:B------:R-:W-:Y:S01]  /*5e40*/  ISETP.LT.AND P4, PT, R70, UR7, !P0 ;  /* 0x0000000746007c0c */ /* 0x000fe2000c781270 */
[----:B------:R-:W-:Y:S01]  /*5e50*/  @P1 STG.E.U16 desc[UR14][R10.64], R7 ;  /* 0x000000070a001986 */ /* 0x000fe2000c10150e */
[----:B---3--:R-:W-:Y:S02]  /*5e60*/  PRMT R15, R4, 0x7632, R15 ;  /* 0x00007632040f7816 */ /* 0x008fe4000000000f */
[----:B------:R-:W-:Y:S01]  /*5e70*/  LEA.HI.X.SX32 R13, R19, R28, 0x1, P6 ;  /* 0x0000001c130d7211 */ /* 0x000fe200030f0eff */
[----:B-1----:R-:W-:Y:S01]  /*5e80*/  IMAD R9, R0, 0x2, R17 ;  /* 0x0000000200097824 */ /* 0x002fe200078e0211 */
[----:B------:R-:W-:-:S02]  /*5e90*/  LEA R14, P6, R17, R3, 0x1 ;  /* 0x00000003110e7211 */ /* 0x000fc400078c08ff */
[----:B------:R-:W-:Y:S01]  /*5ea0*/  PRMT R5, R5, 0x7632, R5 ;  /* 0x0000763205057816 */ /* 0x000fe20000000005 */
[----:B------:R1:W-:Y:S01]  /*5eb0*/  @P2 STG.E.U16 desc[UR14][R12.64], R15 ;  /* 0x0000000f0c002986 */ /* 0x0003e2000c10150e */
[----:B------:R-:W-:Y:S02]  /*5ec0*/  ISETP.LT.AND P1, PT, R68, UR7, !P0 ;  /* 0x0000000744007c0c */ /* 0x000fe4000c721270 */
[----:B------:R-:W-:Y:S02]  /*5ed0*/  ISETP.LT.AND P2, PT, R62, UR7, !P0 ;  /* 0x000000073e007c0c */ /* 0x000fe4000c741270 */
[----:B-1----:R-:W-:Y:S01]  /*5ee0*/  LEA.HI.X.SX32 R15, R17, R28, 0x1, P6 ;  /* 0x0000001c110f7211 */ /* 0x002fe200030f0eff */
[----:B------:R-:W-:Y:S01]  /*5ef0*/  IMAD R17, R0, 0x2, R9 ;  /* 0x0000000200117824 */ /* 0x000fe200078e0209 */
[----:B------:R-:W-:Y:S02]  /*5f00*/  LEA R4, P6, R9, R3, 0x1 ;  /* 0x0000000309047211 */ /* 0x000fe400078c08ff */
[----:B------:R-:W-:Y:S01]  /*5f10*/  PRMT R12, R6, 0x7632, R12 ;  /* 0x00007632060c7816 */ /* 0x000fe2000000000c */
[----:B------:R-:W-:Y:S01]  /*5f20*/  IMAD R7, R0, 0x2, R17 ;  /* 0x0000000200077824 */ /* 0x000fe200078e0211 */
[----:B------:R1:W-:Y:S01]  /*5f30*/  @P5 STG.E.U16 desc[UR14][R14.64], R5 ;  /* 0x000000050e005986 */ /* 0x0003e2000c10150e */
[----:B------:R-:W-:-:S02]  /*5f40*/  ISETP.LT.AND P5, PT, R60, UR7, !P0 ;  /* 0x000000073c007c0c */ /* 0x000fc4000c7a1270 */
[----:B------:R-:W-:-:S04]  /*5f50*/  IMAD R11, R0, 0x2, R7 ;  /* 0x00000002000b7824 */ /* 0x000fc800078e0207 */
[----:B------:R-:W-:Y:S01]  /*5f60*/  IMAD R13, R0, 0x2, R11 ;  /* 0x00000002000d7824 */ /* 0x000fe200078e020b */
[----:B-1----:R-:W-:-:S03]  /*5f70*/  LEA.HI.X.SX32 R5, R9, R28, 0x1, P6 ;  /* 0x0000001c09057211 */ /* 0x002fc600030f0eff */
[C---:B------:R-:W-:Y:S01]  /*5f80*/  IMAD R15, R0.reuse, 0x2, R13 ;  /* 0x00000002000f7824 */ /* 0x040fe200078e020d */
[-C--:B------:R-:W-:Y:S01]  /*5f90*/  LEA R8, P6, R17, R3.reuse, 0x1 ;  /* 0x0000000311087211 */ /* 0x080fe200078c08ff */
[----:B------:R1:W-:Y:S01]  /*5fa0*/  @P3 STG.E.U16 desc[UR14][R4.64], R12 ;  /* 0x0000000c04003986 */ /* 0x0003e2000c10150e */
[-C--:B------:R-:W-:Y:S02]  /*5fb0*/  LEA R6, P3, R7, R3.reuse, 0x1 ;  /* 0x0000000307067211 */ /* 0x080fe400078608ff */
[-C--:B------:R-:W-:Y:S01]  /*5fc0*/  LEA.HI.X.SX32 R9, R17, R28.reuse, 0x1, P6 ;  /* 0x0000001c11097211 */ /* 0x080fe200030f0eff */
[C---:B------:R-:W-:Y:S01]  /*5fd0*/  IMAD R17, R0.reuse, 0x2, R15 ;  /* 0x0000000200117824 */ /* 0x040fe200078e020f */
[----:B------:R-:W-:Y:S02]  /*5fe0*/  LEA R10, P6, R11, R3, 0x1 ;  /* 0x000000030b0a7211 */ /* 0x000fe400078c08ff */
[-C--:B------:R-:W-:Y:S01]  /*5ff0*/  LEA.HI.X.SX32 R7, R7, R28.reuse, 0x1, P3 ;  /* 0x0000001c07077211 */ /* 0x080fe200018f0eff */
[----:B------:R-:W-:Y:S01]  /*6000*/  IMAD R19, R0, 0x2, R17 ;  /* 0x0000000200137824 */ /* 0x000fe200078e0211 */
[----:B------:R2:W-:Y:S01]  /*6010*/  @P4 STG.E.U16 desc[UR14][R8.64], R16 ;  /* 0x0000001008004986 */ /* 0x0005e2000c10150e */
[----:B------:R-:W-:-:S02]  /*6020*/  LEA.HI.X.SX32 R11, R11, R28, 0x1, P6 ;  /* 0x0000001c0b0b7211 */ /* 0x000fc400030f0eff */
[C---:B------:R-:W-:Y:S01]  /*6030*/  IMAD R21, R0.reuse, 0x2, R19 ;  /* 0x0000000200157824 */ /* 0x040fe200078e0213 */
[----:B0-----:R-:W-:Y:S01]  /*6040*/  @P1 STG.E.U16 desc[UR14][R6.64], R24 ;  /* 0x0000001806001986 */ /* 0x001fe2000c10150e */
[-C--:B-1----:R-:W-:Y:S02]  /*6050*/  LEA R4, P1, R13, R3.reuse, 0x1 ;  /* 0x000000030d047211 */ /* 0x082fe400078208ff */
[-C--:B------:R-:W-:Y:S01]  /*6060*/  LEA R12, P6, R17, R3.reuse, 0x1 ;  /* 0x00000003110c7211 */ /* 0x080fe200078c08ff */
[----:B------:R0:W-:Y:S01]  /*6070*/  @P2 STG.E.U16 desc[UR14][R10.64], R25 ;  /* 0x000000190a002986 */ /* 0x0001e2000c10150e */
[----:B------:R-:W-:Y:S01]  /*6080*/  LEA.HI.X.SX32 R5, R13, R28, 0x1, P1 ;  /* 0x0000001c0d057211 */ /* 0x000fe200008f0eff */
[----:B------:R-:W-:Y:S01]  /*6090*/  IMAD R0, R0, 0x2, R21 ;  /* 0x0000000200007824 */ /* 0x000fe200078e0215 */
[----:B------:R-:W-:Y:S02]  /*60a0*/  ISETP.LT.AND P4, PT, R54, UR7, !P0 ;  /* 0x0000000736007c0c */ /* 0x000fe4000c781270 */
[----:B--2---:R-:W-:Y:S01]  /*60b0*/  LEA R8, P2, R15, R3, 0x1 ;  /* 0x000000030f087211 */ /* 0x004fe200078408ff */
[----:B------:R1:W-:Y:S01]  /*60c0*/  @P5 STG.E.U16 desc[UR14][R4.64], R26 ;  /* 0x0000001a04005986 */ /* 0x0003e2000c10150e */
[----:B------:R-:W-:-:S02]  /*60d0*/  ISETP.LT.AND P3, PT, R52, UR7, !P0 ;  /* 0x0000000734007c0c */ /* 0x000fc4000c761270 */
[-C--:B------:R-:W-:Y:S02]  /*60e0*/  LEA.HI.X.SX32 R9, R15, R28.reuse, 0x1, P2 ;  /* 0x0000001c0f097211 */ /* 0x080fe400010f0eff */
[----:B------:R-:W-:Y:S02]  /*60f0*/  ISETP.LT.AND P2, PT, R46, UR7, !P0 ;  /* 0x000000072e007c0c */ /* 0x000fe4000c741270 */
[----:B0-----:R-:W-:Y:S02]  /*6100*/  LEA R10, P1, R21, R3, 0x1 ;  /* 0x00000003150a7211 */ /* 0x001fe400078208ff */
[-C--:B------:R-:W-:Y:S01]  /*6110*/  LEA.HI.X.SX32 R13, R17, R28.reuse, 0x1, P6 ;  /* 0x0000001c110d7211 */ /* 0x080fe200030f0eff */
[----:B------:R0:W-:Y:S01]  /*6120*/  @P4 STG.E.U16 desc[UR14][R8.64], R27 ;  /* 0x0000001b08004986 */ /* 0x0001e2000c10150e */
[----:B------:R-:W-:Y:S02]  /*6130*/  LEA.HI.X.SX32 R11, R21, R28, 0x1, P1 ;  /* 0x0000001c150b7211 */ /* 0x000fe400008f0eff */
[----:B------:R-:W-:-:S02]  /*6140*/  ISETP.LT.AND P1, PT, R44, UR7, !P0 ;  /* 0x000000072c007c0c */ /* 0x000fc4000c721270 */
[CC--:B------:R-:W-:Y:S02]  /*6150*/  LEA R6, P6, R19.reuse, R3.reuse, 0x1 ;  /* 0x0000000313067211 */ /* 0x0c0fe400078c08ff */
[----:B------:R-:W-:Y:S02]  /*6160*/  ISETP.LT.AND P0, PT, R2, UR7, !P0 ;  /* 0x0000000702007c0c */ /* 0x000fe4000c701270 */
[----:B------:R-:W-:Y:S02]  /*6170*/  LEA.HI.X.SX32 R7, R19, R28, 0x1, P6 ;  /* 0x0000001c13077211 */ /* 0x000fe400030f0eff */
[----:B------:R-:W-:Y:S02]  /*6180*/  LEA R14, P6, R0, R3, 0x1 ;  /* 0x00000003000e7211 */ /* 0x000fe400078c08ff */
[----:B------:R-:W-:Y:S02]  /*6190*/  PRMT R24, R24, 0x7632, R24 ;  /* 0x0000763218187816 */ /* 0x000fe40000000018 */
[----:B------:R-:W-:-:S02]  /*61a0*/  PRMT R3, R25, 0x7632, R3 ;  /* 0x0000763219037816 */ /* 0x000fc40000000003 */
[----:B-1----:R-:W-:Y:S01]  /*61b0*/  PRMT R5, R26, 0x7632, R5 ;  /* 0x000076321a057816 */ /* 0x002fe20000000005 */
[----:B------:R0:W-:Y:S01]  /*61c0*/  @P3 STG.E.U16 desc[UR14][R12.64], R24 ;  /* 0x000000180c003986 */ /* 0x0001e2000c10150e */
[----:B------:R-:W-:-:S03]  /*61d0*/  LEA.HI.X.SX32 R15, R0, R28, 0x1, P6 ;  /* 0x0000001c000f7211 */ /* 0x000fc600030f0eff */
[----:B------:R0:W-:Y:S04]  /*61e0*/  @P2 STG.E.U16 desc[UR14][R6.64], R3 ;  /* 0x0000000306002986 */ /* 0x0001e8000c10150e */
[----:B------:R0:W-:Y:S01]  /*61f0*/  @P1 STG.E.U16 desc[UR14][R10.64], R5 ;  /* 0x000000050a001986 */ /* 0x0001e2000c10150e */
[----:B------:R-:W-:Y:S05]  /*6200*/  @!P0 EXIT ;  /* 0x000000000000894d */ /* 0x000fea0003800000 */
[----:B0-----:R-:W-:-:S05]  /*6210*/  PRMT R7, R27, 0x7632, R7 ;  /* 0x000076321b077816 */ /* 0x001fca0000000007 */
[----:B------:R-:W-:Y:S01]  /*6220*/  STG.E.U16 desc[UR14][R14.64], R7 ;  /* 0x000000070e007986 */ /* 0x000fe2000c10150e */
[----:B------:R-:W-:Y:S05]  /*6230*/  EXIT ;  /* 0x000000000000794d */ /* 0x000fea0003800000 */
.L_x_2:
[----:B------:R-:W-:-:S00]  /*6240*/  BRA `(.L_x_2) ;  /* 0xfffffffc00fc7947 */ /* 0x000fc0000383ffff */
[----:B------:R-:W-:-:S00]  /*6250*/  NOP ;  /* 0x0000000000007918 */ /* 0x000fc00000000000 */
        /* <DEDUP_REMOVED lines=10> */
.L_x_3:


//--------------------- .nv.shared.matmul_kernel  --------------------------
	.section	.nv.shared.matmul_kernel,"aw",@nobits
	.sectionflags	@""
	.align	16
	.zero		1024


//--------------------- .nv.shared.reserved.0     --------------------------
	.section	.nv.shared.reserved.0,"aw",@nobits
	.weak		__nv_reservedSMEM_offset_0_alias
	.size		__nv_reservedSMEM_offset_0_alias, 0, 0
	.other		__nv_reservedSMEM_offset_0_alias,@"STO_CUDA_RESERVED_SHARED STV_DEFAULT"
__nv_reservedSMEM_offset_0_alias:
	.zero		0


//--------------------- .nv.constant0.matmul_kernel --------------------------
	.section	.nv.constant0.matmul_kernel,"a",@progbits
	.sectionflags	@""
	.align	4
.nv.constant0.matmul_kernel:
	.zero		608


//--------------------- SYMBOLS --------------------------

	.type		.nv.reservedSmem.offset0,@object
	.size		.nv.reservedSmem.offset0,0x4
